//
// Generated by NVIDIA NVVM Compiler
//
// Compiler Build ID: CL-36424714
// Cuda compilation tools, release 13.0, V13.0.88
// Based on NVVM 20.0.0
//

.version 9.0
.target sm_100
.address_size 64

	// .globl	_Z24compute_luminance_kernelPKfPfi

.visible .entry _Z24compute_luminance_kernelPKfPfi(
	.param .u64 .ptr .align 1 _Z24compute_luminance_kernelPKfPfi_param_0,
	.param .u64 .ptr .align 1 _Z24compute_luminance_kernelPKfPfi_param_1,
	.param .u32 _Z24compute_luminance_kernelPKfPfi_param_2
)
{
	.reg .pred 	%p<2>;
	.reg .b32 	%r<7>;
	.reg .b32 	%f<7>;
	.reg .b64 	%rd<9>;

	ld.param.u64 	%rd1, [_Z24compute_luminance_kernelPKfPfi_param_0];
	ld.param.u64 	%rd2, [_Z24compute_luminance_kernelPKfPfi_param_1];
	ld.param.u32 	%r2, [_Z24compute_luminance_kernelPKfPfi_param_2];
	mov.u32 	%r3, %ctaid.x;
	mov.u32 	%r4, %ntid.x;
	mov.u32 	%r5, %tid.x;
	mad.lo.s32 	%r1, %r3, %r4, %r5;
	setp.ge.s32 	%p1, %r1, %r2;
	@%p1 bra 	$L__BB0_2;
	cvta.to.global.u64 	%rd3, %rd1;
	cvta.to.global.u64 	%rd4, %rd2;
	shl.b32 	%r6, %r1, 2;
	mul.wide.s32 	%rd5, %r6, 4;
	add.s64 	%rd6, %rd3, %rd5;
	ld.global.f32 	%f1, [%rd6];
	ld.global.f32 	%f2, [%rd6+4];
	ld.global.f32 	%f3, [%rd6+8];
	mul.f32 	%f4, %f2, 0f3F371759;
	fma.rn.f32 	%f5, %f1, 0f3E59B3D0, %f4;
	fma.rn.f32 	%f6, %f3, 0f3D93DD98, %f5;
	mul.wide.s32 	%rd7, %r1, 4;
	add.s64 	%rd8, %rd4, %rd7;
	st.global.f32 	[%rd8], %f6;
$L__BB0_2:
	ret;

}
	// .globl	_Z23laplacian_filter_kernelPKfPfii
.visible .entry _Z23laplacian_filter_kernelPKfPfii(
	.param .u64 .ptr .align 1 _Z23laplacian_filter_kernelPKfPfii_param_0,
	.param .u64 .ptr .align 1 _Z23laplacian_filter_kernelPKfPfii_param_1,
	.param .u32 _Z23laplacian_filter_kernelPKfPfii_param_2,
	.param .u32 _Z23laplacian_filter_kernelPKfPfii_param_3
)
{
	.reg .pred 	%p<8>;
	.reg .b32 	%r<32>;
	.reg .b32 	%f<22>;
	.reg .b64 	%rd<13>;

	ld.param.u64 	%rd4, [_Z23laplacian_filter_kernelPKfPfii_param_0];
	ld.param.u64 	%rd3, [_Z23laplacian_filter_kernelPKfPfii_param_1];
	ld.param.u32 	%r12, [_Z23laplacian_filter_kernelPKfPfii_param_2];
	ld.param.u32 	%r14, [_Z23laplacian_filter_kernelPKfPfii_param_3];
	cvta.to.global.u64 	%rd1, %rd4;
	mov.u32 	%r15, %ctaid.x;
	mov.u32 	%r16, %ntid.x;
	mov.u32 	%r17, %tid.x;
	mad.lo.s32 	%r1, %r15, %r16, %r17;
	mov.u32 	%r18, %ctaid.y;
	mov.u32 	%r19, %ntid.y;
	mov.u32 	%r20, %tid.y;
	mad.lo.s32 	%r21, %r18, %r19, %r20;
	setp.ge.s32 	%p1, %r1, %r12;
	setp.ge.s32 	%p2, %r21, %r14;
	or.pred  	%p3, %p1, %p2;
	@%p3 bra 	$L__BB1_10;
	mul.lo.s32 	%r3, %r12, %r21;
	add.s32 	%r4, %r3, %r1;
	mul.wide.s32 	%rd5, %r4, 4;
	add.s64 	%rd2, %rd1, %rd5;
	ld.global.f32 	%f1, [%rd2];
	setp.lt.s32 	%p4, %r1, 1;
	mov.b32 	%r29, 0;
	mov.f32 	%f19, 0f00000000;
	@%p4 bra 	$L__BB1_3;
	ld.global.f32 	%f11, [%rd2+-4];
	add.f32 	%f19, %f11, 0f00000000;
	mov.b32 	%r29, 1;
$L__BB1_3:
	add.s32 	%r24, %r12, -1;
	setp.ge.s32 	%p5, %r1, %r24;
	@%p5 bra 	$L__BB1_5;
	ld.global.f32 	%f12, [%rd2+4];
	add.f32 	%f19, %f19, %f12;
	add.s32 	%r29, %r29, 1;
$L__BB1_5:
	setp.eq.s32 	%p6, %r21, 0;
	@%p6 bra 	$L__BB1_7;
	sub.s32 	%r25, %r3, %r12;
	add.s32 	%r26, %r25, %r1;
	mul.wide.s32 	%rd6, %r26, 4;
	add.s64 	%rd7, %rd1, %rd6;
	ld.global.f32 	%f13, [%rd7];
	add.f32 	%f19, %f19, %f13;
	add.s32 	%r29, %r29, 1;
$L__BB1_7:
	add.s32 	%r27, %r14, -1;
	setp.ge.u32 	%p7, %r21, %r27;
	@%p7 bra 	$L__BB1_9;
	mul.wide.s32 	%rd8, %r12, 4;
	add.s64 	%rd9, %rd2, %rd8;
	ld.global.f32 	%f14, [%rd9];
	add.f32 	%f19, %f19, %f14;
	add.s32 	%r29, %r29, 1;
$L__BB1_9:
	cvt.rn.f32.u32 	%f15, %r29;
	mul.f32 	%f16, %f1, %f15;
	sub.f32 	%f17, %f16, %f19;
	cvta.to.global.u64 	%rd10, %rd3;
	add.s64 	%rd12, %rd10, %rd5;
	st.global.f32 	[%rd12], %f17;
$L__BB1_10:
	ret;

}
	// .globl	_Z19apply_dehaze_kernelPfPKfiff
.visible .entry _Z19apply_dehaze_kernelPfPKfiff(
	.param .u64 .ptr .align 1 _Z19apply_dehaze_kernelPfPKfiff_param_0,
	.param .u64 .ptr .align 1 _Z19apply_dehaze_kernelPfPKfiff_param_1,
	.param .u32 _Z19apply_dehaze_kernelPfPKfiff_param_2,
	.param .f32 _Z19apply_dehaze_kernelPfPKfiff_param_3,
	.param .f32 _Z19apply_dehaze_kernelPfPKfiff_param_4
)
{
	.reg .pred 	%p<8>;
	.reg .b32 	%r<8>;
	.reg .b32 	%f<27>;
	.reg .b64 	%rd<9>;

	ld.param.u64 	%rd1, [_Z19apply_dehaze_kernelPfPKfiff_param_0];
	ld.param.u64 	%rd2, [_Z19apply_dehaze_kernelPfPKfiff_param_1];
	ld.param.u32 	%r2, [_Z19apply_dehaze_kernelPfPKfiff_param_2];
	ld.param.f32 	%f1, [_Z19apply_dehaze_kernelPfPKfiff_param_3];
	ld.param.f32 	%f2, [_Z19apply_dehaze_kernelPfPKfiff_param_4];
	mov.u32 	%r3, %ctaid.x;
	mov.u32 	%r4, %ntid.x;
	mov.u32 	%r5, %tid.x;
	mad.lo.s32 	%r1, %r3, %r4, %r5;
	setp.ge.s32 	%p1, %r1, %r2;
	@%p1 bra 	$L__BB2_2;
	cvta.to.global.u64 	%rd3, %rd1;
	cvta.to.global.u64 	%rd4, %rd2;
	mul.wide.s32 	%rd5, %r1, 4;
	add.s64 	%rd6, %rd4, %rd5;
	ld.global.f32 	%f3, [%rd6];
	abs.f32 	%f4, %f3;
	add.f32 	%f5, %f4, 0f459C4000;
	div.rn.f32 	%f6, %f4, %f5;
	mul.f32 	%f7, %f2, %f6;
	add.f32 	%f8, %f7, 0f3F800000;
	shl.b32 	%r6, %r1, 2;
	mul.wide.s32 	%rd7, %r6, 4;
	add.s64 	%rd8, %rd3, %rd7;
	ld.global.f32 	%f9, [%rd8];
	sub.f32 	%f10, %f9, %f1;
	mul.f32 	%f11, %f8, %f10;
	fma.rn.f32 	%f12, %f3, %f7, %f11;
	setp.lt.f32 	%p2, %f12, 0f00000000;
	setp.gt.f32 	%p3, %f12, 0f3F800000;
	selp.f32 	%f13, 0f3F800000, %f12, %p3;
	selp.f32 	%f14, 0f00000000, %f13, %p2;
	st.global.f32 	[%rd8], %f14;
	ld.global.f32 	%f15, [%rd8+4];
	sub.f32 	%f16, %f15, %f1;
	mul.f32 	%f17, %f8, %f16;
	fma.rn.f32 	%f18, %f3, %f7, %f17;
	setp.lt.f32 	%p4, %f18, 0f00000000;
	setp.gt.f32 	%p5, %f18, 0f3F800000;
	selp.f32 	%f19, 0f3F800000, %f18, %p5;
	selp.f32 	%f20, 0f00000000, %f19, %p4;
	st.global.f32 	[%rd8+4], %f20;
	ld.global.f32 	%f21, [%rd8+8];
	sub.f32 	%f22, %f21, %f1;
	mul.f32 	%f23, %f8, %f22;
	fma.rn.f32 	%f24, %f3, %f7, %f23;
	setp.lt.f32 	%p6, %f24, 0f00000000;
	setp.gt.f32 	%p7, %f24, 0f3F800000;
	selp.f32 	%f25, 0f3F800000, %f24, %p7;
	selp.f32 	%f26, 0f00000000, %f25, %p6;
	st.global.f32 	[%rd8+8], %f26;
	mov.b32 	%r7, 1065353216;
	st.global.u32 	[%rd8+12], %r7;
$L__BB2_2:
	ret;

}
	// .globl	_Z25collect_valid_luma_kernelPKfS0_PfPii
.visible .entry _Z25collect_valid_luma_kernelPKfS0_PfPii(
	.param .u64 .ptr .align 1 _Z25collect_valid_luma_kernelPKfS0_PfPii_param_0,
	.param .u64 .ptr .align 1 _Z25collect_valid_luma_kernelPKfS0_PfPii_param_1,
	.param .u64 .ptr .align 1 _Z25collect_valid_luma_kernelPKfS0_PfPii_param_2,
	.param .u64 .ptr .align 1 _Z25collect_valid_luma_kernelPKfS0_PfPii_param_3,
	.param .u32 _Z25collect_valid_luma_kernelPKfS0_PfPii_param_4
)
{
	.reg .pred 	%p<7>;
	.reg .b32 	%r<8>;
	.reg .b32 	%f<6>;
	.reg .b64 	%rd<15>;

	ld.param.u64 	%rd2, [_Z25collect_valid_luma_kernelPKfS0_PfPii_param_0];
	ld.param.u64 	%rd3, [_Z25collect_valid_luma_kernelPKfS0_PfPii_param_1];
	ld.param.u64 	%rd4, [_Z25collect_valid_luma_kernelPKfS0_PfPii_param_2];
	ld.param.u64 	%rd5, [_Z25collect_valid_luma_kernelPKfS0_PfPii_param_3];
	ld.param.u32 	%r3, [_Z25collect_valid_luma_kernelPKfS0_PfPii_param_4];
	mov.u32 	%r4, %ctaid.x;
	mov.u32 	%r5, %ntid.x;
	mov.u32 	%r6, %tid.x;
	mad.lo.s32 	%r1, %r4, %r5, %r6;
	setp.ge.s32 	%p1, %r1, %r3;
	@%p1 bra 	$L__BB3_5;
	cvta.to.global.u64 	%rd6, %rd2;
	shl.b32 	%r7, %r1, 2;
	mul.wide.s32 	%rd7, %r7, 4;
	add.s64 	%rd1, %rd6, %rd7;
	ld.global.f32 	%f1, [%rd1];
	ld.global.f32 	%f2, [%rd1+4];
	setp.neu.f32 	%p2, %f1, 0f00000000;
	setp.neu.f32 	%p3, %f2, 0f00000000;
	or.pred  	%p4, %p2, %p3;
	@%p4 bra 	$L__BB3_3;
	ld.global.f32 	%f4, [%rd1+8];
	setp.eq.f32 	%p5, %f4, 0f00000000;
	@%p5 bra 	$L__BB3_5;
$L__BB3_3:
	cvta.to.global.u64 	%rd8, %rd5;
	atom.global.add.u32 	%r2, [%rd8], 1;
	setp.ge.s32 	%p6, %r2, %r3;
	@%p6 bra 	$L__BB3_5;
	cvta.to.global.u64 	%rd9, %rd3;
	mul.wide.s32 	%rd10, %r1, 4;
	add.s64 	%rd11, %rd9, %rd10;
	ld.global.f32 	%f5, [%rd11];
	cvta.to.global.u64 	%rd12, %rd4;
	mul.wide.s32 	%rd13, %r2, 4;
	add.s64 	%rd14, %rd12, %rd13;
	st.global.f32 	[%rd14], %f5;
$L__BB3_5:
	ret;

}
	// .globl	_Z30sort_and_calculate_haze_kernelPKfifPf
.visible .entry _Z30sort_and_calculate_haze_kernelPKfifPf(
	.param .u64 .ptr .align 1 _Z30sort_and_calculate_haze_kernelPKfifPf_param_0,
	.param .u32 _Z30sort_and_calculate_haze_kernelPKfifPf_param_1,
	.param .f32 _Z30sort_and_calculate_haze_kernelPKfifPf_param_2,
	.param .u64 .ptr .align 1 _Z30sort_and_calculate_haze_kernelPKfifPf_param_3
)
{
	.reg .pred 	%p<11>;
	.reg .b32 	%r<30>;
	.reg .b32 	%f<88>;
	.reg .b64 	%rd<18>;

	ld.param.u64 	%rd9, [_Z30sort_and_calculate_haze_kernelPKfifPf_param_0];
	ld.param.u32 	%r18, [_Z30sort_and_calculate_haze_kernelPKfifPf_param_1];
	ld.param.f32 	%f14, [_Z30sort_and_calculate_haze_kernelPKfifPf_param_2];
	ld.param.u64 	%rd8, [_Z30sort_and_calculate_haze_kernelPKfifPf_param_3];
	cvta.to.global.u64 	%rd1, %rd9;
	mov.u32 	%r19, %ctaid.x;
	mov.u32 	%r20, %tid.x;
	or.b32  	%r21, %r19, %r20;
	setp.ne.s32 	%p1, %r21, 0;
	@%p1 bra 	$L__BB4_15;
	cvt.rn.f32.s32 	%f16, %r18;
	mul.f32 	%f17, %f14, %f16;
	cvt.rzi.s32.f32 	%r1, %f17;
	setp.lt.s32 	%p2, %r18, 1;
	mov.f32 	%f87, 0f00000000;
	@%p2 bra 	$L__BB4_14;
	min.s32 	%r23, %r1, %r18;
	max.s32 	%r2, %r23, 1;
	and.b32  	%r3, %r2, 15;
	setp.lt.s32 	%p3, %r23, 16;
	mov.f32 	%f87, 0f00000000;
	mov.b32 	%r27, 0;
	@%p3 bra 	$L__BB4_5;
	and.b32  	%r27, %r2, 2147483632;
	neg.s32 	%r25, %r27;
	add.s64 	%rd16, %rd1, 32;
	mov.f32 	%f87, 0f00000000;
$L__BB4_4:
	.pragma "nounroll";
	ld.global.f32 	%f21, [%rd16+-32];
	add.f32 	%f22, %f87, %f21;
	ld.global.f32 	%f23, [%rd16+-28];
	add.f32 	%f24, %f22, %f23;
	ld.global.f32 	%f25, [%rd16+-24];
	add.f32 	%f26, %f24, %f25;
	ld.global.f32 	%f27, [%rd16+-20];
	add.f32 	%f28, %f26, %f27;
	ld.global.f32 	%f29, [%rd16+-16];
	add.f32 	%f30, %f28, %f29;
	ld.global.f32 	%f31, [%rd16+-12];
	add.f32 	%f32, %f30, %f31;
	ld.global.f32 	%f33, [%rd16+-8];
	add.f32 	%f34, %f32, %f33;
	ld.global.f32 	%f35, [%rd16+-4];
	add.f32 	%f36, %f34, %f35;
	ld.global.f32 	%f37, [%rd16];
	add.f32 	%f38, %f36, %f37;
	ld.global.f32 	%f39, [%rd16+4];
	add.f32 	%f40, %f38, %f39;
	ld.global.f32 	%f41, [%rd16+8];
	add.f32 	%f42, %f40, %f41;
	ld.global.f32 	%f43, [%rd16+12];
	add.f32 	%f44, %f42, %f43;
	ld.global.f32 	%f45, [%rd16+16];
	add.f32 	%f46, %f44, %f45;
	ld.global.f32 	%f47, [%rd16+20];
	add.f32 	%f48, %f46, %f47;
	ld.global.f32 	%f49, [%rd16+24];
	add.f32 	%f50, %f48, %f49;
	ld.global.f32 	%f51, [%rd16+28];
	add.f32 	%f87, %f50, %f51;
	add.s32 	%r25, %r25, 16;
	add.s64 	%rd16, %rd16, 64;
	setp.ne.s32 	%p4, %r25, 0;
	@%p4 bra 	$L__BB4_4;
$L__BB4_5:
	setp.eq.s32 	%p5, %r3, 0;
	@%p5 bra 	$L__BB4_14;
	and.b32  	%r9, %r2, 7;
	setp.lt.u32 	%p6, %r3, 8;
	@%p6 bra 	$L__BB4_8;
	mul.wide.u32 	%rd10, %r27, 4;
	add.s64 	%rd11, %rd1, %rd10;
	ld.global.f32 	%f53, [%rd11];
	add.f32 	%f54, %f87, %f53;
	ld.global.f32 	%f55, [%rd11+4];
	add.f32 	%f56, %f54, %f55;
	ld.global.f32 	%f57, [%rd11+8];
	add.f32 	%f58, %f56, %f57;
	ld.global.f32 	%f59, [%rd11+12];
	add.f32 	%f60, %f58, %f59;
	ld.global.f32 	%f61, [%rd11+16];
	add.f32 	%f62, %f60, %f61;
	ld.global.f32 	%f63, [%rd11+20];
	add.f32 	%f64, %f62, %f63;
	ld.global.f32 	%f65, [%rd11+24];
	add.f32 	%f66, %f64, %f65;
	ld.global.f32 	%f67, [%rd11+28];
	add.f32 	%f87, %f66, %f67;
	add.s32 	%r27, %r27, 8;
$L__BB4_8:
	setp.eq.s32 	%p7, %r9, 0;
	@%p7 bra 	$L__BB4_14;
	and.b32  	%r12, %r2, 3;
	setp.lt.u32 	%p8, %r9, 4;
	@%p8 bra 	$L__BB4_11;
	mul.wide.u32 	%rd12, %r27, 4;
	add.s64 	%rd13, %rd1, %rd12;
	ld.global.f32 	%f69, [%rd13];
	add.f32 	%f70, %f87, %f69;
	ld.global.f32 	%f71, [%rd13+4];
	add.f32 	%f72, %f70, %f71;
	ld.global.f32 	%f73, [%rd13+8];
	add.f32 	%f74, %f72, %f73;
	ld.global.f32 	%f75, [%rd13+12];
	add.f32 	%f87, %f74, %f75;
	add.s32 	%r27, %r27, 4;
$L__BB4_11:
	setp.eq.s32 	%p9, %r12, 0;
	@%p9 bra 	$L__BB4_14;
	mul.wide.u32 	%rd14, %r27, 4;
	add.s64 	%rd17, %rd1, %rd14;
	neg.s32 	%r29, %r12;
$L__BB4_13:
	.pragma "nounroll";
	ld.global.f32 	%f76, [%rd17];
	add.f32 	%f87, %f87, %f76;
	add.s64 	%rd17, %rd17, 4;
	add.s32 	%r29, %r29, 1;
	setp.ne.s32 	%p10, %r29, 0;
	@%p10 bra 	$L__BB4_13;
$L__BB4_14:
	max.s32 	%r24, %r1, 1;
	cvt.rn.f32.u32 	%f77, %r24;
	div.rn.f32 	%f78, %f87, %f77;
	cvta.to.global.u64 	%rd15, %rd8;
	st.global.f32 	[%rd15], %f78;
$L__BB4_15:
	ret;

}


// ===== COMPILED SASS (sm_100) =====

	.target	sm_100

	.elftype	@"ET_EXEC"


//--------------------- .note.nv.tkinfo           --------------------------
	.section	.note.nv.tkinfo,"",@"SHT_NOTE"
	.sectionflags	@"SHF_NOTE_NV_TKINFO"
	.tkinfo
        /*0018*/ 	.word	0x00000002
        /*0030*/ 	.string	""
        /*0030*/ 	.string	"ptxas"
        /*0030*/ 	.string	"Cuda compilation tools, release 13.0, V13.0.88"
        /*0030*/ 	.string	"Build cuda_13.0.r13.0/compiler.36424714_0"
        /*0030*/ 	.string	"-arch sm_100 -m 64 "



//--------------------- .note.nv.cuinfo           --------------------------
	.section	.note.nv.cuinfo,"",@"SHT_NOTE"
	.sectionflags	@"SHF_NOTE_NV_CUINFO"
        /*0018*/ 	.short	0x0002
        /*001a*/ 	.short	0x0064
        /*001c*/ 	.short	0x0082
	.zero		2


//--------------------- .nv.info                  --------------------------
	.section	.nv.info,"",@"SHT_CUDA_INFO"
	.align	4


	//----- nvinfo : EIATTR_REGCOUNT
	.align		4
        /*0000*/ 	.byte	0x04, 0x2f
        /*0002*/ 	.short	(.L_1 - .L_0)
	.align		4
.L_0:
        /*0004*/ 	.word	index@(_Z24compute_luminance_kernelPKfPfi)
        /*0008*/ 	.word	0x0000000c


	//----- nvinfo : EIATTR_FRAME_SIZE
	.align		4
.L_1:
        /*000c*/ 	.byte	0x04, 0x11
        /*000e*/ 	.short	(.L_3 - .L_2)
	.align		4
.L_2:
        /*0010*/ 	.word	index@(_Z24compute_luminance_kernelPKfPfi)
        /*0014*/ 	.word	0x00000000


	//----- nvinfo : EIATTR_REGCOUNT
	.align		4
.L_3:
        /*0018*/ 	.byte	0x04, 0x2f
        /*001a*/ 	.short	(.L_5 - .L_4)
	.align		4
.L_4:
        /*001c*/ 	.word	index@(_Z23laplacian_filter_kernelPKfPfii)
        /*0020*/ 	.word	0x00000011


	//----- nvinfo : EIATTR_FRAME_SIZE
	.align		4
.L_5:
        /*0024*/ 	.byte	0x04, 0x11
        /*0026*/ 	.short	(.L_7 - .L_6)
	.align		4
.L_6:
        /*0028*/ 	.word	index@(_Z23laplacian_filter_kernelPKfPfii)
        /*002c*/ 	.word	0x00000000


	//----- nvinfo : EIATTR_REGCOUNT
	.align		4
.L_7:
        /*0030*/ 	.byte	0x04, 0x2f
        /*0032*/ 	.short	(.L_9 - .L_8)
	.align		4
.L_8:
        /*0034*/ 	.word	index@(_Z19apply_dehaze_kernelPfPKfiff)
        /*0038*/ 	.word	0x00000010


	//----- nvinfo : EIATTR_FRAME_SIZE
	.align		4
.L_9:
        /*003c*/ 	.byte	0x04, 0x11
        /*003e*/ 	.short	(.L_11 - .L_10)
	.align		4
.L_10:
        /*0040*/ 	.word	index@($__internal_1_$__cuda_sm3x_div_rn_noftz_f32_slowpath)
        /*0044*/ 	.word	0x00000000


	//----- nvinfo : EIATTR_FRAME_SIZE
	.align		4
.L_11:
        /*0048*/ 	.byte	0x04, 0x11
        /*004a*/ 	.short	(.L_13 - .L_12)
	.align		4
.L_12:
        /*004c*/ 	.word	index@(_Z19apply_dehaze_kernelPfPKfiff)
        /*0050*/ 	.word	0x00000000


	//----- nvinfo : EIATTR_REGCOUNT
	.align		4
.L_13:
        /*0054*/ 	.byte	0x04, 0x2f
        /*0056*/ 	.short	(.L_15 - .L_14)
	.align		4
.L_14:
        /*0058*/ 	.word	index@(_Z25collect_valid_luma_kernelPKfS0_PfPii)
        /*005c*/ 	.word	0x0000000c


	//----- nvinfo : EIATTR_FRAME_SIZE
	.align		4
.L_15:
        /*0060*/ 	.byte	0x04, 0x11
        /*0062*/ 	.short	(.L_17 - .L_16)
	.align		4
.L_16:
        /*0064*/ 	.word	index@(_Z25collect_valid_luma_kernelPKfS0_PfPii)
        /*0068*/ 	.word	0x00000000


	//----- nvinfo : EIATTR_REGCOUNT
	.align		4
.L_17:
        /*006c*/ 	.byte	0x04, 0x2f
        /*006e*/ 	.short	(.L_19 - .L_18)
	.align		4
.L_18:
        /*0070*/ 	.word	index@(_Z30sort_and_calculate_haze_kernelPKfifPf)
        /*0074*/ 	.word	0x0000001d


	//----- nvinfo : EIATTR_FRAME_SIZE
	.align		4
.L_19:
        /*0078*/ 	.byte	0x04, 0x11
        /*007a*/ 	.short	(.L_21 - .L_20)
	.align		4
.L_20:
        /*007c*/ 	.word	index@($__internal_0_$__cuda_sm3x_div_rn_noftz_f32_slowpath)
        /*0080*/ 	.word	0x00000000


	//----- nvinfo : EIATTR_FRAME_SIZE
	.align		4
.L_21:
        /*0084*/ 	.byte	0x04, 0x11
        /*0086*/ 	.short	(.L_23 - .L_22)
	.align		4
.L_22:
        /*0088*/ 	.word	index@(_Z30sort_and_calculate_haze_kernelPKfifPf)
        /*008c*/ 	.word	0x00000000


	//----- nvinfo : EIATTR_MIN_STACK_SIZE
	.align		4
.L_23:
        /*0090*/ 	.byte	0x04, 0x12
        /*0092*/ 	.short	(.L_25 - .L_24)
	.align		4
.L_24:
        /*0094*/ 	.word	index@(_Z30sort_and_calculate_haze_kernelPKfifPf)
        /*0098*/ 	.word	0x00000000


	//----- nvinfo : EIATTR_MIN_STACK_SIZE
	.align		4
.L_25:
        /*009c*/ 	.byte	0x04, 0x12
        /*009e*/ 	.short	(.L_27 - .L_26)
	.align		4
.L_26:
        /*00a0*/ 	.word	index@(_Z25collect_valid_luma_kernelPKfS0_PfPii)
        /*00a4*/ 	.word	0x00000000


	//----- nvinfo : EIATTR_MIN_STACK_SIZE
	.align		4
.L_27:
        /*00a8*/ 	.byte	0x04, 0x12
        /*00aa*/ 	.short	(.L_29 - .L_28)
	.align		4
.L_28:
        /*00ac*/ 	.word	index@(_Z19apply_dehaze_kernelPfPKfiff)
        /*00b0*/ 	.word	0x00000000


	//----- nvinfo : EIATTR_MIN_STACK_SIZE
	.align		4
.L_29:
        /*00b4*/ 	.byte	0x04, 0x12
        /*00b6*/ 	.short	(.L_31 - .L_30)
	.align		4
.L_30:
        /*00b8*/ 	.word	index@(_Z23laplacian_filter_kernelPKfPfii)
        /*00bc*/ 	.word	0x00000000


	//----- nvinfo : EIATTR_MIN_STACK_SIZE
	.align		4
.L_31:
        /*00c0*/ 	.byte	0x04, 0x12
        /*00c2*/ 	.short	(.L_33 - .L_32)
	.align		4
.L_32:
        /*00c4*/ 	.word	index@(_Z24compute_luminance_kernelPKfPfi)
        /*00c8*/ 	.word	0x00000000
.L_33:


//--------------------- .nv.compat                --------------------------
	.section	.nv.compat,"",@"SHT_CUDA_COMPAT_INFO"
	.align	4
        /*0000*/ 	.byte	0x02, 0x09, 0x00, 0x00, 0x02, 0x02, 0x01, 0x00, 0x02, 0x05, 0x05, 0x00, 0x03, 0x07, 0x01, 0x01
        /*0010*/ 	.byte	0x02, 0x03, 0x00, 0x00, 0x02, 0x06, 0x01, 0x00, 0x04, 0x0b, 0x08, 0x00, 0x01, 0x00, 0x00, 0x00
        /*0020*/ 	.byte	0x00, 0x00, 0x00, 0x00


//--------------------- .nv.info._Z30sort_and_calculate_haze_kernelPKfifPf --------------------------
	.section	.nv.info._Z30sort_and_calculate_haze_kernelPKfifPf,"",@"SHT_CUDA_INFO"
	.sectionflags	@""
	.align	4


	//----- nvinfo : EIATTR_CUDA_API_VERSION
	.align		4
        /*0000*/ 	.byte	0x04, 0x37
        /*0002*/ 	.short	(.L_35 - .L_34)
.L_34:
        /*0004*/ 	.word	0x00000082


	//----- nvinfo : EIATTR_KPARAM_INFO
	.align		4
.L_35:
        /*0008*/ 	.byte	0x04, 0x17
        /*000a*/ 	.short	(.L_37 - .L_36)
.L_36:
        /*000c*/ 	.word	0x00000000
        /*0010*/ 	.short	0x0003
        /*0012*/ 	.short	0x0010
        /*0014*/ 	.byte	0x00, 0xf5, 0x21, 0x00


	//----- nvinfo : EIATTR_KPARAM_INFO
	.align		4
.L_37:
        /*0018*/ 	.byte	0x04, 0x17
        /*001a*/ 	.short	(.L_39 - .L_38)
.L_38:
        /*001c*/ 	.word	0x00000000
        /*0020*/ 	.short	0x0002
        /*0022*/ 	.short	0x000c
        /*0024*/ 	.byte	0x00, 0xf0, 0x11, 0x00


	//----- nvinfo : EIATTR_KPARAM_INFO
	.align		4
.L_39:
        /*0028*/ 	.byte	0x04, 0x17
        /*002a*/ 	.short	(.L_41 - .L_40)
.L_40:
        /*002c*/ 	.word	0x00000000
        /*0030*/ 	.short	0x0001
        /*0032*/ 	.short	0x0008
        /*0034*/ 	.byte	0x00, 0xf0, 0x11, 0x00


	//----- nvinfo : EIATTR_KPARAM_INFO
	.align		4
.L_41:
        /*0038*/ 	.byte	0x04, 0x17
        /*003a*/ 	.short	(.L_43 - .L_42)
.L_42:
        /*003c*/ 	.word	0x00000000
        /*0040*/ 	.short	0x0000
        /*0042*/ 	.short	0x0000
        /*0044*/ 	.byte	0x00, 0xf5, 0x21, 0x00


	//----- nvinfo : EIATTR_SPARSE_MMA_MASK
	.align		4
.L_43:
        /*0048*/ 	.byte	0x03, 0x50
        /*004a*/ 	.short	0x0000


	//----- nvinfo : EIATTR_MAXREG_COUNT
	.align		4
        /*004c*/ 	.byte	0x03, 0x1b
        /*004e*/ 	.short	0x00ff


	//----- nvinfo : EIATTR_MERCURY_ISA_VERSION
	.align		4
        /*0050*/ 	.byte	0x03, 0x5f
        /*0052*/ 	.short	0x0101


	//----- nvinfo : EIATTR_VRC_CTA_INIT_COUNT
	.align		4
        /*0054*/ 	.byte	0x02, 0x4a
	.zero		1
	.zero		1


	//----- nvinfo : EIATTR_EXIT_INSTR_OFFSETS
	.align		4
        /*0058*/ 	.byte	0x04, 0x1c
        /*005a*/ 	.short	(.L_45 - .L_44)


	//   ....[0]....
.L_44:
        /*005c*/ 	.word	0x00000040


	//   ....[1]....
        /*0060*/ 	.word	0x00000850


	//----- nvinfo : EIATTR_CRS_STACK_SIZE
	.align		4
.L_45:
        /*0064*/ 	.byte	0x04, 0x1e
        /*0066*/ 	.short	(.L_47 - .L_46)
.L_46:
        /*0068*/ 	.word	0x00000000


	//----- nvinfo : EIATTR_CBANK_PARAM_SIZE
	.align		4
.L_47:
        /*006c*/ 	.byte	0x03, 0x19
        /*006e*/ 	.short	0x0018


	//----- nvinfo : EIATTR_PARAM_CBANK
	.align		4
        /*0070*/ 	.byte	0x04, 0x0a
        /*0072*/ 	.short	(.L_49 - .L_48)
	.align		4
.L_48:
        /*0074*/ 	.word	index@(.nv.constant0._Z30sort_and_calculate_haze_kernelPKfifPf)
        /*0078*/ 	.short	0x0380
        /*007a*/ 	.short	0x0018


	//----- nvinfo : EIATTR_SW_WAR
	.align		4
.L_49:
        /*007c*/ 	.byte	0x04, 0x36
        /*007e*/ 	.short	(.L_51 - .L_50)
.L_50:
        /*0080*/ 	.word	0x00000008
.L_51:


//--------------------- .nv.info._Z25collect_valid_luma_kernelPKfS0_PfPii --------------------------
	.section	.nv.info._Z25collect_valid_luma_kernelPKfS0_PfPii,"",@"SHT_CUDA_INFO"
	.sectionflags	@""
	.align	4


	//----- nvinfo : EIATTR_CUDA_API_VERSION
	.align		4
        /*0000*/ 	.byte	0x04, 0x37
        /*0002*/ 	.short	(.L_53 - .L_52)
.L_52:
        /*0004*/ 	.word	0x00000082


	//----- nvinfo : EIATTR_KPARAM_INFO
	.align		4
.L_53:
        /*0008*/ 	.byte	0x04, 0x17
        /*000a*/ 	.short	(.L_55 - .L_54)
.L_54:
        /*000c*/ 	.word	0x00000000
        /*0010*/ 	.short	0x0004
        /*0012*/ 	.short	0x0020
        /*0014*/ 	.byte	0x00, 0xf0, 0x11, 0x00


	//----- nvinfo : EIATTR_KPARAM_INFO
	.align		4
.L_55:
        /*0018*/ 	.byte	0x04, 0x17
        /*001a*/ 	.short	(.L_57 - .L_56)
.L_56:
        /*001c*/ 	.word	0x00000000
        /*0020*/ 	.short	0x0003
        /*0022*/ 	.short	0x0018
        /*0024*/ 	.byte	0x00, 0xf5, 0x21, 0x00


	//----- nvinfo : EIATTR_KPARAM_INFO
	.align		4
.L_57:
        /*0028*/ 	.byte	0x04, 0x17
        /*002a*/ 	.short	(.L_59 - .L_58)
.L_58:
        /*002c*/ 	.word	0x00000000
        /*0030*/ 	.short	0x0002
        /*0032*/ 	.short	0x0010
        /*0034*/ 	.byte	0x00, 0xf5, 0x21, 0x00


	//----- nvinfo : EIATTR_KPARAM_INFO
	.align		4
.L_59:
        /*0038*/ 	.byte	0x04, 0x17
        /*003a*/ 	.short	(.L_61 - .L_60)
.L_60:
        /*003c*/ 	.word	0x00000000
        /*0040*/ 	.short	0x0001
        /*0042*/ 	.short	0x0008
        /*0044*/ 	.byte	0x00, 0xf5, 0x21, 0x00


	//----- nvinfo : EIATTR_KPARAM_INFO
	.align		4
.L_61:
        /*0048*/ 	.byte	0x04, 0x17
        /*004a*/ 	.short	(.L_63 - .L_62)
.L_62:
        /*004c*/ 	.word	0x00000000
        /*0050*/ 	.short	0x0000
        /*0052*/ 	.short	0x0000
        /*0054*/ 	.byte	0x00, 0xf5, 0x21, 0x00


	//----- nvinfo : EIATTR_SPARSE_MMA_MASK
	.align		4
.L_63:
        /*0058*/ 	.byte	0x03, 0x50
        /*005a*/ 	.short	0x0000


	//----- nvinfo : EIATTR_MAXREG_COUNT
	.align		4
        /*005c*/ 	.byte	0x03, 0x1b
        /*005e*/ 	.short	0x00ff


	//----- nvinfo : EIATTR_MERCURY_ISA_VERSION
	.align		4
        /*0060*/ 	.byte	0x03, 0x5f
        /*0062*/ 	.short	0x0101


	//----- nvinfo : EIATTR_INT_WARP_WIDE_INSTR_OFFSETS
	.align		4
        /*0064*/ 	.byte	0x04, 0x31
        /*0066*/ 	.short	(.L_65 - .L_64)


	//   ....[0]....
.L_64:
        /*0068*/ 	.word	0x00000170


	//   ....[1]....
        /*006c*/ 	.word	0x00000200


	//----- nvinfo : EIATTR_VRC_CTA_INIT_COUNT
	.align		4
.L_65:
        /*0070*/ 	.byte	0x02, 0x4a
	.zero		1
	.zero		1


	//----- nvinfo : EIATTR_EXIT_INSTR_OFFSETS
	.align		4
        /*0074*/ 	.byte	0x04, 0x1c
        /*0076*/ 	.short	(.L_67 - .L_66)


	//   ....[0]....
.L_66:
        /*0078*/ 	.word	0x00000070


	//   ....[1]....
        /*007c*/ 	.word	0x00000140


	//   ....[2]....
        /*0080*/ 	.word	0x00000230


	//   ....[3]....
        /*0084*/ 	.word	0x000002a0


	//----- nvinfo : EIATTR_CRS_STACK_SIZE
	.align		4
.L_67:
        /*0088*/ 	.byte	0x04, 0x1e
        /*008a*/ 	.short	(.L_69 - .L_68)
.L_68:
        /*008c*/ 	.word	0x00000000


	//----- nvinfo : EIATTR_CBANK_PARAM_SIZE
	.align		4
.L_69:
        /*0090*/ 	.byte	0x03, 0x19
        /*0092*/ 	.short	0x0024


	//----- nvinfo : EIATTR_PARAM_CBANK
	.align		4
        /*0094*/ 	.byte	0x04, 0x0a
        /*0096*/ 	.short	(.L_71 - .L_70)
	.align		4
.L_70:
        /*0098*/ 	.word	index@(.nv.constant0._Z25collect_valid_luma_kernelPKfS0_PfPii)
        /*009c*/ 	.short	0x0380
        /*009e*/ 	.short	0x0024


	//----- nvinfo : EIATTR_SW_WAR
	.align		4
.L_71:
        /*00a0*/ 	.byte	0x04, 0x36
        /*00a2*/ 	.short	(.L_73 - .L_72)
.L_72:
        /*00a4*/ 	.word	0x00000008
.L_73:


//--------------------- .nv.info._Z19apply_dehaze_kernelPfPKfiff --------------------------
	.section	.nv.info._Z19apply_dehaze_kernelPfPKfiff,"",@"SHT_CUDA_INFO"
	.sectionflags	@""
	.align	4


	//----- nvinfo : EIATTR_CUDA_API_VERSION
	.align		4
        /*0000*/ 	.byte	0x04, 0x37
        /*0002*/ 	.short	(.L_75 - .L_74)
.L_74:
        /*0004*/ 	.word	0x00000082


	//----- nvinfo : EIATTR_KPARAM_INFO
	.align		4
.L_75:
        /*0008*/ 	.byte	0x04, 0x17
        /*000a*/ 	.short	(.L_77 - .L_76)
.L_76:
        /*000c*/ 	.word	0x00000000
        /*0010*/ 	.short	0x0004
        /*0012*/ 	.short	0x0018
        /*0014*/ 	.byte	0x00, 0xf0, 0x11, 0x00


	//----- nvinfo : EIATTR_KPARAM_INFO
	.align		4
.L_77:
        /*0018*/ 	.byte	0x04, 0x17
        /*001a*/ 	.short	(.L_79 - .L_78)
.L_78:
        /*001c*/ 	.word	0x00000000
        /*0020*/ 	.short	0x0003
        /*0022*/ 	.short	0x0014
        /*0024*/ 	.byte	0x00, 0xf0, 0x11, 0x00


	//----- nvinfo : EIATTR_KPARAM_INFO
	.align		4
.L_79:
        /*0028*/ 	.byte	0x04, 0x17
        /*002a*/ 	.short	(.L_81 - .L_80)
.L_80:
        /*002c*/ 	.word	0x00000000
        /*0030*/ 	.short	0x0002
        /*0032*/ 	.short	0x0010
        /*0034*/ 	.byte	0x00, 0xf0, 0x11, 0x00


	//----- nvinfo : EIATTR_KPARAM_INFO
	.align		4
.L_81:
        /*0038*/ 	.byte	0x04, 0x17
        /*003a*/ 	.short	(.L_83 - .L_82)
.L_82:
        /*003c*/ 	.word	0x00000000
        /*0040*/ 	.short	0x0001
        /*0042*/ 	.short	0x0008
        /*0044*/ 	.byte	0x00, 0xf5, 0x21, 0x00


	//----- nvinfo : EIATTR_KPARAM_INFO
	.align		4
.L_83:
        /*0048*/ 	.byte	0x04, 0x17
        /*004a*/ 	.short	(.L_85 - .L_84)
.L_84:
        /*004c*/ 	.word	0x00000000
        /*0050*/ 	.short	0x0000
        /*0052*/ 	.short	0x0000
        /*0054*/ 	.byte	0x00, 0xf5, 0x21, 0x00


	//----- nvinfo : EIATTR_SPARSE_MMA_MASK
	.align		4
.L_85:
        /*0058*/ 	.byte	0x03, 0x50
        /*005a*/ 	.short	0x0000


	//----- nvinfo : EIATTR_MAXREG_COUNT
	.align		4
        /*005c*/ 	.byte	0x03, 0x1b
        /*005e*/ 	.short	0x00ff


	//----- nvinfo : EIATTR_MERCURY_ISA_VERSION
	.align		4
        /*0060*/ 	.byte	0x03, 0x5f
        /*0062*/ 	.short	0x0101


	//----- nvinfo : EIATTR_VRC_CTA_INIT_COUNT
	.align		4
        /*0064*/ 	.byte	0x02, 0x4a
	.zero		1
	.zero		1


	//----- nvinfo : EIATTR_EXIT_INSTR_OFFSETS
	.align		4
        /*0068*/ 	.byte	0x04, 0x1c
        /*006a*/ 	.short	(.L_87 - .L_86)


	//   ....[0]....
.L_86:
        /*006c*/ 	.word	0x00000070


	//   ....[1]....
        /*0070*/ 	.word	0x000003c0


	//----- nvinfo : EIATTR_CRS_STACK_SIZE
	.align		4
.L_87:
        /*0074*/ 	.byte	0x04, 0x1e
        /*0076*/ 	.short	(.L_89 - .L_88)
.L_88:
        /*0078*/ 	.word	0x00000000


	//----- nvinfo : EIATTR_CBANK_PARAM_SIZE
	.align		4
.L_89:
        /*007c*/ 	.byte	0x03, 0x19
        /*007e*/ 	.short	0x001c


	//----- nvinfo : EIATTR_PARAM_CBANK
	.align		4
        /*0080*/ 	.byte	0x04, 0x0a
        /*0082*/ 	.short	(.L_91 - .L_90)
	.align		4
.L_90:
        /*0084*/ 	.word	index@(.nv.constant0._Z19apply_dehaze_kernelPfPKfiff)
        /*0088*/ 	.short	0x0380
        /*008a*/ 	.short	0x001c


	//----- nvinfo : EIATTR_SW_WAR
	.align		4
.L_91:
        /*008c*/ 	.byte	0x04, 0x36
        /*008e*/ 	.short	(.L_93 - .L_92)
.L_92:
        /*0090*/ 	.word	0x00000008
.L_93:


//--------------------- .nv.info._Z23laplacian_filter_kernelPKfPfii --------------------------
	.section	.nv.info._Z23laplacian_filter_kernelPKfPfii,"",@"SHT_CUDA_INFO"
	.sectionflags	@""
	.align	4


	//----- nvinfo : EIATTR_CUDA_API_VERSION
	.align		4
        /*0000*/ 	.byte	0x04, 0x37
        /*0002*/ 	.short	(.L_95 - .L_94)
.L_94:
        /*0004*/ 	.word	0x00000082


	//----- nvinfo : EIATTR_KPARAM_INFO
	.align		4
.L_95:
        /*0008*/ 	.byte	0x04, 0x17
        /*000a*/ 	.short	(.L_97 - .L_96)
.L_96:
        /*000c*/ 	.word	0x00000000
        /*0010*/ 	.short	0x0003
        /*0012*/ 	.short	0x0014
        /*0014*/ 	.byte	0x00, 0xf0, 0x11, 0x00


	//----- nvinfo : EIATTR_KPARAM_INFO
	.align		4
.L_97:
        /*0018*/ 	.byte	0x04, 0x17
        /*001a*/ 	.short	(.L_99 - .L_98)
.L_98:
        /*001c*/ 	.word	0x00000000
        /*0020*/ 	.short	0x0002
        /*0022*/ 	.short	0x0010
        /*0024*/ 	.byte	0x00, 0xf0, 0x11, 0x00


	//----- nvinfo : EIATTR_KPARAM_INFO
	.align		4
.L_99:
        /*0028*/ 	.byte	0x04, 0x17
        /*002a*/ 	.short	(.L_101 - .L_100)
.L_100:
        /*002c*/ 	.word	0x00000000
        /*0030*/ 	.short	0x0001
        /*0032*/ 	.short	0x0008
        /*0034*/ 	.byte	0x00, 0xf5, 0x21, 0x00


	//----- nvinfo : EIATTR_KPARAM_INFO
	.align		4
.L_101:
        /*0038*/ 	.byte	0x04, 0x17
        /*003a*/ 	.short	(.L_103 - .L_102)
.L_102:
        /*003c*/ 	.word	0x00000000
        /*0040*/ 	.short	0x0000
        /*0042*/ 	.short	0x0000
        /*0044*/ 	.byte	0x00, 0xf5, 0x21, 0x00


	//----- nvinfo : EIATTR_SPARSE_MMA_MASK
	.align		4
.L_103:
        /*0048*/ 	.byte	0x03, 0x50
        /*004a*/ 	.short	0x0000


	//----- nvinfo : EIATTR_MAXREG_COUNT
	.align		4
        /*004c*/ 	.byte	0x03, 0x1b
        /*004e*/ 	.short	0x00ff


	//----- nvinfo : EIATTR_MERCURY_ISA_VERSION
	.align		4
        /*0050*/ 	.byte	0x03, 0x5f
        /*0052*/ 	.short	0x0101


	//----- nvinfo : EIATTR_VRC_CTA_INIT_COUNT
	.align		4
        /*0054*/ 	.byte	0x02, 0x4a
	.zero		1
	.zero		1


	//----- nvinfo : EIATTR_EXIT_INSTR_OFFSETS
	.align		4
        /*0058*/ 	.byte	0x04, 0x1c
        /*005a*/ 	.short	(.L_105 - .L_104)


	//   ....[0]....
.L_104:
        /*005c*/ 	.word	0x000000c0


	//   ....[1]....
        /*0060*/ 	.word	0x000002f0


	//----- nvinfo : EIATTR_CBANK_PARAM_SIZE
	.align		4
.L_105:
        /*0064*/ 	.byte	0x03, 0x19
        /*0066*/ 	.short	0x0018


	//----- nvinfo : EIATTR_PARAM_CBANK
	.align		4
        /*0068*/ 	.byte	0x04, 0x0a
        /*006a*/ 	.short	(.L_107 - .L_106)
	.align		4
.L_106:
        /*006c*/ 	.word	index@(.nv.constant0._Z23laplacian_filter_kernelPKfPfii)
        /*0070*/ 	.short	0x0380
        /*0072*/ 	.short	0x0018


	//----- nvinfo : EIATTR_SW_WAR
	.align		4
.L_107:
        /*0074*/ 	.byte	0x04, 0x36
        /*0076*/ 	.short	(.L_109 - .L_108)
.L_108:
        /*0078*/ 	.word	0x00000008
.L_109:


//--------------------- .nv.info._Z24compute_luminance_kernelPKfPfi --------------------------
	.section	.nv.info._Z24compute_luminance_kernelPKfPfi,"",@"SHT_CUDA_INFO"
	.sectionflags	@""
	.align	4


	//----- nvinfo : EIATTR_CUDA_API_VERSION
	.align		4
        /*0000*/ 	.byte	0x04, 0x37
        /*0002*/ 	.short	(.L_111 - .L_110)
.L_110:
        /*0004*/ 	.word	0x00000082


	//----- nvinfo : EIATTR_KPARAM_INFO
	.align		4
.L_111:
        /*0008*/ 	.byte	0x04, 0x17
        /*000a*/ 	.short	(.L_113 - .L_112)
.L_112:
        /*000c*/ 	.word	0x00000000
        /*0010*/ 	.short	0x0002
        /*0012*/ 	.short	0x0010
        /*0014*/ 	.byte	0x00, 0xf0, 0x11, 0x00


	//----- nvinfo : EIATTR_KPARAM_INFO
	.align		4
.L_113:
        /*0018*/ 	.byte	0x04, 0x17
        /*001a*/ 	.short	(.L_115 - .L_114)
.L_114:
        /*001c*/ 	.word	0x00000000
        /*0020*/ 	.short	0x0001
        /*0022*/ 	.short	0x0008
        /*0024*/ 	.byte	0x00, 0xf5, 0x21, 0x00


	//----- nvinfo : EIATTR_KPARAM_INFO
	.align		4
.L_115:
        /*0028*/ 	.byte	0x04, 0x17
        /*002a*/ 	.short	(.L_117 - .L_116)
.L_116:
        /*002c*/ 	.word	0x00000000
        /*0030*/ 	.short	0x0000
        /*0032*/ 	.short	0x0000
        /*0034*/ 	.byte	0x00, 0xf5, 0x21, 0x00


	//----- nvinfo : EIATTR_SPARSE_MMA_MASK
	.align		4
.L_117:
        /*0038*/ 	.byte	0x03, 0x50
        /*003a*/ 	.short	0x0000


	//----- nvinfo : EIATTR_MAXREG_COUNT
	.align		4
        /*003c*/ 	.byte	0x03, 0x1b
        /*003e*/ 	.short	0x00ff


	//----- nvinfo : EIATTR_MERCURY_ISA_VERSION
	.align		4
        /*0040*/ 	.byte	0x03, 0x5f
        /*0042*/ 	.short	0x0101


	//----- nvinfo : EIATTR_VRC_CTA_INIT_COUNT
	.align		4
        /*0044*/ 	.byte	0x02, 0x4a
	.zero		1
	.zero		1


	//----- nvinfo : EIATTR_EXIT_INSTR_OFFSETS
	.align		4
        /*0048*/ 	.byte	0x04, 0x1c
        /*004a*/ 	.short	(.L_119 - .L_118)


	//   ....[0]....
.L_118:
        /*004c*/ 	.word	0x00000070


	//   ....[1]....
        /*0050*/ 	.word	0x00000150


	//----- nvinfo : EIATTR_CBANK_PARAM_SIZE
	.align		4
.L_119:
        /*0054*/ 	.byte	0x03, 0x19
        /*0056*/ 	.short	0x0014


	//----- nvinfo : EIATTR_PARAM_CBANK
	.align		4
        /*0058*/ 	.byte	0x04, 0x0a
        /*005a*/ 	.short	(.L_121 - .L_120)
	.align		4
.L_120:
        /*005c*/ 	.word	index@(.nv.constant0._Z24compute_luminance_kernelPKfPfi)
        /*0060*/ 	.short	0x0380
        /*0062*/ 	.short	0x0014


	//----- nvinfo : EIATTR_SW_WAR
	.align		4
.L_121:
        /*0064*/ 	.byte	0x04, 0x36
        /*0066*/ 	.short	(.L_123 - .L_122)
.L_122:
        /*0068*/ 	.word	0x00000008
.L_123:


//--------------------- .nv.callgraph             --------------------------
	.section	.nv.callgraph,"",@"SHT_CUDA_CALLGRAPH"
	.align	4
	.sectionentsize	8
	.align		4
        /*0000*/ 	.word	0x00000000
	.align		4
        /*0004*/ 	.word	0xffffffff
	.align		4
        /*0008*/ 	.word	0x00000000
	.align		4
        /*000c*/ 	.word	0xfffffffe
	.align		4
        /*0010*/ 	.word	0x00000000
	.align		4
        /*0014*/ 	.word	0xfffffffd
	.align		4
        /*0018*/ 	.word	0x00000000
	.align		4
        /*001c*/ 	.word	0xfffffffc


//--------------------- .text._Z30sort_and_calculate_haze_kernelPKfifPf --------------------------
	.section	.text._Z30sort_and_calculate_haze_kernelPKfifPf,"ax",@progbits
	.align	128
        .global         _Z30sort_and_calculate_haze_kernelPKfifPf
        .type           _Z30sort_and_calculate_haze_kernelPKfifPf,@function
        .size           _Z30sort_and_calculate_haze_kernelPKfifPf,(.L_x_35 - _Z30sort_and_calculate_haze_kernelPKfifPf)
        .other          _Z30sort_and_calculate_haze_kernelPKfifPf,@"STO_CUDA_ENTRY STV_DEFAULT"
_Z30sort_and_calculate_haze_kernelPKfifPf:
.text._Z30sort_and_calculate_haze_kernelPKfifPf:
[----:B------:R-:W-:Y:S01]  /*0000*/  LDC R1, c[0x0][0x37c] ;  /* 0x0000df00ff017b82 */ /* 0x000fe20000000800 */
[----:B------:R-:W0:Y:S07]  /*0010*/  S2R R0, SR_TID.X ;  /* 0x0000000000007919 */ /* 0x000e2e0000002100 */
[----:B------:R-:W0:Y:S02]  /*0020*/  S2UR UR4, SR_CTAID.X ;  /* 0x00000000000479c3 */ /* 0x000e240000002500 */
[----:B0-----:R-:W-:-:S13]  /*0030*/  LOP3.LUT P0, RZ, R0, UR4, RZ, 0xfc, !PT ;  /* 0x0000000400ff7c12 */ /* 0x001fda000f80fcff */
[----:B------:R-:W-:Y:S05]  /*0040*/  @P0 EXIT ;  /* 0x000000000000094d */ /* 0x000fea0003800000 */
[----:B------:R-:W0:Y:S01]  /*0050*/  LDCU.64 UR4, c[0x0][0x388] ;  /* 0x00007100ff0477ac */ /* 0x000e220008000a00 */
[----:B------:R-:W-:Y:S01]  /*0060*/  IMAD.MOV.U32 R5, RZ, RZ, RZ ;  /* 0x000000ffff057224 */ /* 0x000fe200078e00ff */
[----:B------:R-:W1:Y:S01]  /*0070*/  LDCU.64 UR6, c[0x0][0x358] ;  /* 0x00006b00ff0677ac */ /* 0x000e620008000a00 */
[----:B0-----:R-:W-:Y:S01]  /*0080*/  I2FP.F32.S32 R0, UR4 ;  /* 0x0000000400007c45 */ /* 0x001fe20008201400 */
[----:B------:R-:W-:-:S04]  /*0090*/  UISETP.GE.AND UP0, UPT, UR4, 0x1, UPT ;  /* 0x000000010400788c */ /* 0x000fc8000bf06270 */
[----:B------:R-:W-:-:S06]  /*00a0*/  FMUL R0, R0, UR5 ;  /* 0x0000000500007c20 */ /* 0x000fcc0008400000 */
[----:B------:R-:W0:Y:S01]  /*00b0*/  F2I.TRUNC.NTZ R0, R0 ;  /* 0x0000000000007305 */ /* 0x000e22000020f100 */
[----:B-1----:R-:W-:Y:S05]  /*00c0*/  BRA.U !UP0, `(.L_x_0) ;  /* 0x0000000508a47547 */ /* 0x002fea000b800000 */
[----:B0-----:R-:W-:Y:S02]  /*00d0*/  VIMNMX R2, PT, PT, R0, UR4, PT ;  /* 0x0000000400027c48 */ /* 0x001fe4000bfe0100 */
[----:B------:R-:W-:Y:S02]  /*00e0*/  CS2R R4, SRZ ;  /* 0x0000000000047805 */ /* 0x000fe4000001ff00 */
[C---:B------:R-:W-:Y:S02]  /*00f0*/  ISETP.GE.AND P1, PT, R2.reuse, 0x10, PT ;  /* 0x000000100200780c */ /* 0x040fe40003f26270 */
[----:B------:R-:W-:-:S04]  /*0100*/  VIMNMX R6, PT, PT, R2, 0x1, !PT ;  /* 0x0000000102067848 */ /* 0x000fc80007fe0100 */
[----:B------:R-:W-:-:S04]  /*0110*/  LOP3.LUT R19, R6, 0xf, RZ, 0xc0, !PT ;  /* 0x0000000f06137812 */ /* 0x000fc800078ec0ff */
[----:B------:R-:W-:-:S03]  /*0120*/  ISETP.NE.AND P0, PT, R19, RZ, PT ;  /* 0x000000ff1300720c */ /* 0x000fc60003f05270 */
[----:B------:R-:W-:Y:S10]  /*0130*/  @!P1 BRA `(.L_x_1) ;  /* 0x0000000000b49947 */ /* 0x000ff40003800000 */
[----:B------:R-:W0:Y:S01]  /*0140*/  LDCU.64 UR4, c[0x0][0x380] ;  /* 0x00007000ff0477ac */ /* 0x000e220008000a00 */
[----:B------:R-:W-:Y:S01]  /*0150*/  LOP3.LUT R4, R6, 0x7ffffff0, RZ, 0xc0, !PT ;  /* 0x7ffffff006047812 */ /* 0x000fe200078ec0ff */
[----:B------:R-:W-:-:S04]  /*0160*/  IMAD.MOV.U32 R5, RZ, RZ, RZ ;  /* 0x000000ffff057224 */ /* 0x000fc800078e00ff */
[----:B------:R-:W-:Y:S01]  /*0170*/  IMAD.MOV R21, RZ, RZ, -R4 ;  /* 0x000000ffff157224 */ /* 0x000fe200078e0a04 */
[----:B0-----:R-:W-:-:S04]  /*0180*/  UIADD3 UR4, UP0, UPT, UR4, 0x20, URZ ;  /* 0x0000002004047890 */ /* 0x001fc8000ff1e0ff */
[----:B------:R-:W-:Y:S02]  /*0190*/  UIADD3.X UR5, UPT, UPT, URZ, UR5, URZ, UP0, !UPT ;  /* 0x00000005ff057290 */ /* 0x000fe400087fe4ff */
[----:B------:R-:W-:-:S04]  /*01a0*/  MOV R2, UR4 ;  /* 0x0000000400027c02 */ /* 0x000fc80008000f00 */
[----:B------:R-:W-:-:S07]  /*01b0*/  IMAD.U32 R3, RZ, RZ, UR5 ;  /* 0x00000005ff037e24 */ /* 0x000fce000f8e00ff */
.L_x_2:
[----:B------:R-:W2:Y:S04]  /*01c0*/  LDG.E R18, desc[UR6][R2.64+-0x20] ;  /* 0xffffe00602127981 */ /* 0x000ea8000c1e1900 */
[----:B------:R-:W3:Y:S04]  /*01d0*/  LDG.E R17, desc[UR6][R2.64+-0x1c] ;  /* 0xffffe40602117981 */ /* 0x000ee8000c1e1900 */
[----:B------:R-:W4:Y:S04]  /*01e0*/  LDG.E R20, desc[UR6][R2.64+-0x18] ;  /* 0xffffe80602147981 */ /* 0x000f28000c1e1900 */
[----:B------:R-:W5:Y:S04]  /*01f0*/  LDG.E R22, desc[UR6][R2.64+-0x14] ;  /* 0xffffec0602167981 */ /* 0x000f68000c1e1900 */
        /* <DEDUP_REMOVED lines=11> */
[----:B------:R0:W5:Y:S01]  /*02b0*/  LDG.E R7, desc[UR6][R2.64+0x1c] ;  /* 0x00001c0602077981 */ /* 0x000162000c1e1900 */
[----:B------:R-:W-:-:S05]  /*02c0*/  VIADD R21, R21, 0x10 ;  /* 0x0000001015157836 */ /* 0x000fca0000000000 */
[----:B------:R-:W-:Y:S02]  /*02d0*/  ISETP.NE.AND P1, PT, R21, RZ, PT ;  /* 0x000000ff1500720c */ /* 0x000fe40003f25270 */
[----:B0-----:R-:W-:-:S05]  /*02e0*/  IADD3 R2, P2, PT, R2, 0x40, RZ ;  /* 0x0000004002027810 */ /* 0x001fca0007f5e0ff */
[----:B------:R-:W-:Y:S02]  /*02f0*/  IMAD.X R3, RZ, RZ, R3, P2 ;  /* 0x000000ffff037224 */ /* 0x000fe400010e0603 */
[----:B--2---:R-:W-:-:S04]  /*0300*/  FADD R18, R18, R5 ;  /* 0x0000000512127221 */ /* 0x004fc80000000000 */
[----:B---3--:R-:W-:-:S04]  /*0310*/  FADD R17, R18, R17 ;  /* 0x0000001112117221 */ /* 0x008fc80000000000 */
[----:B----4-:R-:W-:-:S04]  /*0320*/  FADD R17, R17, R20 ;  /* 0x0000001411117221 */ /* 0x010fc80000000000 */
[----:B-----5:R-:W-:-:S04]  /*0330*/  FADD R17, R17, R22 ;  /* 0x0000001611117221 */ /* 0x020fc80000000000 */
[----:B------:R-:W-:-:S04]  /*0340*/  FADD R17, R17, R24 ;  /* 0x0000001811117221 */ /* 0x000fc80000000000 */
        /* <DEDUP_REMOVED lines=10> */
[----:B------:R-:W-:Y:S01]  /*03f0*/  FADD R5, R8, R7 ;  /* 0x0000000708057221 */ /* 0x000fe20000000000 */
[----:B------:R-:W-:Y:S06]  /*0400*/  @P1 BRA `(.L_x_2) ;  /* 0xfffffffc006c1947 */ /* 0x000fec000383ffff */
.L_x_1:
[----:B------:R-:W-:Y:S05]  /*0410*/  @!P0 BRA `(.L_x_0) ;  /* 0x0000000000d08947 */ /* 0x000fea0003800000 */
[----:B------:R-:W-:Y:S02]  /*0420*/  ISETP.GE.U32.AND P0, PT, R19, 0x8, PT ;  /* 0x000000081300780c */ /* 0x000fe40003f06070 */
[----:B------:R-:W-:-:S04]  /*0430*/  LOP3.LUT R9, R6, 0x7, RZ, 0xc0, !PT ;  /* 0x0000000706097812 */ /* 0x000fc800078ec0ff */
[----:B------:R-:W-:-:S07]  /*0440*/  ISETP.NE.AND P1, PT, R9, RZ, PT ;  /* 0x000000ff0900720c */ /* 0x000fce0003f25270 */
[----:B------:R-:W-:Y:S06]  /*0450*/  @!P0 BRA `(.L_x_3) ;  /* 0x00000000004c8947 */ /* 0x000fec0003800000 */
[----:B------:R-:W0:Y:S02]  /*0460*/  LDC.64 R2, c[0x0][0x380] ;  /* 0x0000e000ff027b82 */ /* 0x000e240000000a00 */
[----:B0-----:R-:W-:-:S05]  /*0470*/  IMAD.WIDE.U32 R2, R4, 0x4, R2 ;  /* 0x0000000404027825 */ /* 0x001fca00078e0002 */
[----:B------:R-:W2:Y:S04]  /*0480*/  LDG.E R8, desc[UR6][R2.64] ;  /* 0x0000000602087981 */ /* 0x000ea8000c1e1900 */
[----:B------:R-:W3:Y:S04]  /*0490*/  LDG.E R7, desc[UR6][R2.64+0x4] ;  /* 0x0000040602077981 */ /* 0x000ee8000c1e1900 */
[----:B------:R-:W4:Y:S04]  /*04a0*/  LDG.E R10, desc[UR6][R2.64+0x8] ;  /* 0x00000806020a7981 */ /* 0x000f28000c1e1900 */
[----:B------:R-:W5:Y:S04]  /*04b0*/  LDG.E R12, desc[UR6][R2.64+0xc] ;  /* 0x00000c06020c7981 */ /* 0x000f68000c1e1900 */
[----:B------:R-:W5:Y:S04]  /*04c0*/  LDG.E R14, desc[UR6][R2.64+0x10] ;  /* 0x00001006020e7981 */ /* 0x000f68000c1e1900 */
[----:B------:R-:W5:Y:S04]  /*04d0*/  LDG.E R16, desc[UR6][R2.64+0x14] ;  /* 0x0000140602107981 */ /* 0x000f68000c1e1900 */
[----:B------:R-:W5:Y:S04]  /*04e0*/  LDG.E R18, desc[UR6][R2.64+0x18] ;  /* 0x0000180602127981 */ /* 0x000f68000c1e1900 */
[----:B------:R-:W5:Y:S01]  /*04f0*/  LDG.E R20, desc[UR6][R2.64+0x1c] ;  /* 0x00001c0602147981 */ /* 0x000f62000c1e1900 */
[----:B------:R-:W-:Y:S01]  /*0500*/  IADD3 R4, PT, PT, R4, 0x8, RZ ;  /* 0x0000000804047810 */ /* 0x000fe20007ffe0ff */
[----:B--2---:R-:W-:-:S04]  /*0510*/  FADD R8, R5, R8 ;  /* 0x0000000805087221 */ /* 0x004fc80000000000 */
[----:B---3--:R-:W-:-:S04]  /*0520*/  FADD R7, R8, R7 ;  /* 0x0000000708077221 */ /* 0x008fc80000000000 */
[----:B----4-:R-:W-:-:S04]  /*0530*/  FADD R7, R7, R10 ;  /* 0x0000000a07077221 */ /* 0x010fc80000000000 */
[----:B-----5:R-:W-:-:S04]  /*0540*/  FADD R7, R7, R12 ;  /* 0x0000000c07077221 */ /* 0x020fc80000000000 */
[----:B------:R-:W-:-:S04]  /*0550*/  FADD R7, R7, R14 ;  /* 0x0000000e07077221 */ /* 0x000fc80000000000 */
[----:B------:R-:W-:-:S04]  /*0560*/  FADD R7, R7, R16 ;  /* 0x0000001007077221 */ /* 0x000fc80000000000 */
[----:B------:R-:W-:-:S04]  /*0570*/  FADD R7, R7, R18 ;  /* 0x0000001207077221 */ /* 0x000fc80000000000 */
[----:B------:R-:W-:-:S07]  /*0580*/  FADD R5, R7, R20 ;  /* 0x0000001407057221 */ /* 0x000fce0000000000 */
.L_x_3:
        /* <DEDUP_REMOVED lines=10> */
[----:B------:R-:W5:Y:S01]  /*0630*/  LDG.E R12, desc[UR6][R2.64+0xc] ;  /* 0x00000c06020c7981 */ /* 0x000f62000c1e1900 */
[----:B------:R-:W-:-:S02]  /*0640*/  VIADD R4, R4, 0x4 ;  /* 0x0000000404047836 */ /* 0x000fc40000000000 */
[----:B--2---:R-:W-:-:S04]  /*0650*/  FADD R8, R5, R8 ;  /* 0x0000000805087221 */ /* 0x004fc80000000000 */
[----:B---3--:R-:W-:-:S04]  /*0660*/  FADD R7, R8, R7 ;  /* 0x0000000708077221 */ /* 0x008fc80000000000 */
[----:B----4-:R-:W-:-:S04]  /*0670*/  FADD R7, R7, R10 ;  /* 0x0000000a07077221 */ /* 0x010fc80000000000 */
[----:B-----5:R-:W-:-:S07]  /*0680*/  FADD R5, R7, R12 ;  /* 0x0000000c07057221 */ /* 0x020fce0000000000 */
.L_x_4:
[----:B------:R-:W-:Y:S05]  /*0690*/  @!P1 BRA `(.L_x_0) ;  /* 0x0000000000309947 */ /* 0x000fea0003800000 */
[----:B------:R-:W0:Y:S01]  /*06a0*/  LDC.64 R2, c[0x0][0x380] ;  /* 0x0000e000ff027b82 */ /* 0x000e220000000a00 */
[----:B------:R-:W-:Y:S02]  /*06b0*/  IMAD.MOV R6, RZ, RZ, -R6 ;  /* 0x000000ffff067224 */ /* 0x000fe400078e0a06 */
[----:B0-----:R-:W-:-:S04]  /*06c0*/  IMAD.WIDE.U32 R2, R4, 0x4, R2 ;  /* 0x0000000404027825 */ /* 0x001fc800078e0002 */
[----:B------:R-:W-:-:S07]  /*06d0*/  IMAD.MOV.U32 R4, RZ, RZ, R2 ;  /* 0x000000ffff047224 */ /* 0x000fce00078e0002 */
.L_x_5:
[----:B------:R-:W-:-:S06]  /*06e0*/  MOV R2, R4 ;  /* 0x0000000400027202 */ /* 0x000fcc0000000f00 */
[----:B------:R0:W2:Y:S01]  /*06f0*/  LDG.E R2, desc[UR6][R2.64] ;  /* 0x0000000602027981 */ /* 0x0000a2000c1e1900 */
[----:B------:R-:W-:Y:S01]  /*0700*/  VIADD R6, R6, 0x1 ;  /* 0x0000000106067836 */ /* 0x000fe20000000000 */
[----:B------:R-:W-:-:S04]  /*0710*/  IADD3 R4, P1, PT, R4, 0x4, RZ ;  /* 0x0000000404047810 */ /* 0x000fc80007f3e0ff */
[----:B------:R-:W-:Y:S01]  /*0720*/  ISETP.NE.AND P0, PT, R6, RZ, PT ;  /* 0x000000ff0600720c */ /* 0x000fe20003f05270 */
[----:B0-----:R-:W-:Y:S02]  /*0730*/  IMAD.X R3, RZ, RZ, R3, P1 ;  /* 0x000000ffff037224 */ /* 0x001fe400008e0603 */
[----:B--2---:R-:W-:-:S10]  /*0740*/  FADD R5, R2, R5 ;  /* 0x0000000502057221 */ /* 0x004fd40000000000 */
[----:B------:R-:W-:Y:S05]  /*0750*/  @P0 BRA `(.L_x_5) ;  /* 0xfffffffc00e00947 */ /* 0x000fea000383ffff */
.L_x_0:
[----:B0-----:R-:W-:-:S04]  /*0760*/  VIMNMX R0, PT, PT, R0, 0x1, !PT ;  /* 0x0000000100007848 */ /* 0x001fc80007fe0100 */
[----:B------:R-:W-:-:S04]  /*0770*/  I2FP.F32.U32 R4, R0 ;  /* 0x0000000000047245 */ /* 0x000fc80000201000 */
[----:B------:R-:W0:Y:S08]  /*0780*/  MUFU.RCP R3, R4 ;  /* 0x0000000400037308 */ /* 0x000e300000001000 */
[----:B------:R-:W1:Y:S01]  /*0790*/  FCHK P0, R5, R4 ;  /* 0x0000000405007302 */ /* 0x000e620000000000 */
[----:B0-----:R-:W-:-:S04]  /*07a0*/  FFMA R0, -R4, R3, 1 ;  /* 0x3f80000004007423 */ /* 0x001fc80000000103 */
[----:B------:R-:W-:-:S04]  /*07b0*/  FFMA R0, R3, R0, R3 ;  /* 0x0000000003007223 */ /* 0x000fc80000000003 */
[----:B------:R-:W-:-:S04]  /*07c0*/  FFMA R3, R0, R5, RZ ;  /* 0x0000000500037223 */ /* 0x000fc800000000ff */
[----:B------:R-:W-:-:S04]  /*07d0*/  FFMA R2, -R4, R3, R5 ;  /* 0x0000000304027223 */ /* 0x000fc80000000105 */
[----:B------:R-:W-:Y:S01]  /*07e0*/  FFMA R7, R0, R2, R3 ;  /* 0x0000000200077223 */ /* 0x000fe20000000003 */
[----:B-1----:R-:W-:Y:S06]  /*07f0*/  @!P0 BRA `(.L_x_6) ;  /* 0x00000000000c8947 */ /* 0x002fec0003800000 */
[----:B------:R-:W-:Y:S01]  /*0800*/  IMAD.MOV.U32 R3, RZ, RZ, R5 ;  /* 0x000000ffff037224 */ /* 0x000fe200078e0005 */
[----:B------:R-:W-:-:S07]  /*0810*/  MOV R2, 0x830 ;  /* 0x0000083000027802 */ /* 0x000fce0000000f00 */
[----:B------:R-:W-:Y:S05]  /*0820*/  CALL.REL.NOINC `($__internal_0_$__cuda_sm3x_div_rn_noftz_f32_slowpath) ;  /* 0x00000000000c7944 */ /* 0x000fea0003c00000 */
.L_x_6:
[----:B------:R-:W0:Y:S02]  /*0830*/  LDC.64 R2, c[0x0][0x390] ;  /* 0x0000e400ff027b82 */ /* 0x000e240000000a00 */
[----:B0-----:R-:W-:Y:S01]  /*0840*/  STG.E desc[UR6][R2.64], R7 ;  /* 0x0000000702007986 */ /* 0x001fe2000c101906 */
[----:B------:R-:W-:Y:S05]  /*0850*/  EXIT ;  /* 0x000000000000794d */ /* 0x000fea0003800000 */
        .weak           $__internal_0_$__cuda_sm3x_div_rn_noftz_f32_slowpath
        .type           $__internal_0_$__cuda_sm3x_div_rn_noftz_f32_slowpath,@function
        .size           $__internal_0_$__cuda_sm3x_div_rn_noftz_f32_slowpath,(.L_x_35 - $__internal_0_$__cuda_sm3x_div_rn_noftz_f32_slowpath)
$__internal_0_$__cuda_sm3x_div_rn_noftz_f32_slowpath:
[----:B------:R-:W-:Y:S02]  /*0860*/  SHF.R.U32.HI R5, RZ, 0x17, R4 ;  /* 0x00000017ff057819 */ /* 0x000fe40000011604 */
[----:B------:R-:W-:Y:S02]  /*0870*/  SHF.R.U32.HI R0, RZ, 0x17, R3 ;  /* 0x00000017ff007819 */ /* 0x000fe40000011603 */
[----:B------:R-:W-:Y:S02]  /*0880*/  LOP3.LUT R5, R5, 0xff, RZ, 0xc0, !PT ;  /* 0x000000ff05057812 */ /* 0x000fe400078ec0ff */
[----:B------:R-:W-:Y:S02]  /*0890*/  LOP3.LUT R10, R0, 0xff, RZ, 0xc0, !PT ;  /* 0x000000ff000a7812 */ /* 0x000fe400078ec0ff */
[----:B------:R-:W-:-:S03]  /*08a0*/  IADD3 R7, PT, PT, R5, -0x1, RZ ;  /* 0xffffffff05077810 */ /* 0x000fc60007ffe0ff */
[----:B------:R-:W-:Y:S01]  /*08b0*/  VIADD R8, R10, 0xffffffff ;  /* 0xffffffff0a087836 */ /* 0x000fe20000000000 */
[----:B------:R-:W-:-:S04]  /*08c0*/  ISETP.GT.U32.AND P0, PT, R7, 0xfd, PT ;  /* 0x000000fd0700780c */ /* 0x000fc80003f04070 */
[----:B------:R-:W-:-:S13]  /*08d0*/  ISETP.GT.U32.OR P0, PT, R8, 0xfd, P0 ;  /* 0x000000fd0800780c */ /* 0x000fda0000704470 */
[----:B------:R-:W-:Y:S01]  /*08e0*/  @!P0 IMAD.MOV.U32 R6, RZ, RZ, RZ ;  /* 0x000000ffff068224 */ /* 0x000fe200078e00ff */
[----:B------:R-:W-:Y:S06]  /*08f0*/  @!P0 BRA `(.L_x_7) ;  /* 0x0000000000608947 */ /* 0x000fec0003800000 */
[----:B------:R-:W-:Y:S01]  /*0900*/  FSETP.GTU.FTZ.AND P0, PT, |R3|, +INF , PT ;  /* 0x7f8000000300780b */ /* 0x000fe20003f1c200 */
[----:B------:R-:W-:Y:S01]  /*0910*/  IMAD.MOV.U32 R0, RZ, RZ, R4 ;  /* 0x000000ffff007224 */ /* 0x000fe200078e0004 */
[----:B------:R-:W-:-:S04]  /*0920*/  FSETP.GTU.FTZ.AND P1, PT, |R4|, +INF , PT ;  /* 0x7f8000000400780b */ /* 0x000fc80003f3c200 */
[----:B------:R-:W-:-:S13]  /*0930*/  PLOP3.LUT P0, PT, P0, P1, PT, 0xf8, 0x8f ;  /* 0x00000000008f781c */ /* 0x000fda0000703f70 */
[----:B------:R-:W-:Y:S05]  /*0940*/  @P0 BRA `(.L_x_8) ;  /* 0x0000000400440947 */ /* 0x000fea0003800000 */
[----:B------:R-:W-:-:S13]  /*0950*/  LOP3.LUT P0, RZ, R4, 0x7fffffff, R3, 0xc8, !PT ;  /* 0x7fffffff04ff7812 */ /* 0x000fda000780c803 */
[----:B------:R-:W-:Y:S05]  /*0960*/  @!P0 BRA `(.L_x_9) ;  /* 0x0000000400348947 */ /* 0x000fea0003800000 */
[C---:B------:R-:W-:Y:S02]  /*0970*/  FSETP.NEU.FTZ.AND P2, PT, |R3|.reuse, +INF , PT ;  /* 0x7f8000000300780b */ /* 0x040fe40003f5d200 */
[----:B------:R-:W-:Y:S02]  /*0980*/  FSETP.NEU.FTZ.AND P1, PT, |R0|, +INF , PT ;  /* 0x7f8000000000780b */ /* 0x000fe40003f3d200 */
[----:B------:R-:W-:-:S11]  /*0990*/  FSETP.NEU.FTZ.AND P0, PT, |R3|, +INF , PT ;  /* 0x7f8000000300780b */ /* 0x000fd60003f1d200 */
[----:B------:R-:W-:Y:S05]  /*09a0*/  @!P1 BRA !P2, `(.L_x_9) ;  /* 0x0000000400249947 */ /* 0x000fea0005000000 */
[----:B------:R-:W-:-:S04]  /*09b0*/  LOP3.LUT P2, RZ, R3, 0x7fffffff, RZ, 0xc0, !PT ;  /* 0x7fffffff03ff7812 */ /* 0x000fc8000784c0ff */
[----:B------:R-:W-:-:S13]  /*09c0*/  PLOP3.LUT P1, PT, P1, P2, PT, 0x2f, 0xf2 ;  /* 0x0000000000f2781c */ /* 0x000fda0000f24577 */
[----:B------:R-:W-:Y:S05]  /*09d0*/  @P1 BRA `(.L_x_10) ;  /* 0x0000000400101947 */ /* 0x000fea0003800000 */
[----:B------:R-:W-:-:S04]  /*09e0*/  LOP3.LUT P1, RZ, R4, 0x7fffffff, RZ, 0xc0, !PT ;  /* 0x7fffffff04ff7812 */ /* 0x000fc8000782c0ff */
[----:B------:R-:W-:-:S13]  /*09f0*/  PLOP3.LUT P0, PT, P0, P1, PT, 0x2f, 0xf2 ;  /* 0x0000000000f2781c */ /* 0x000fda0000702577 */
[----:B------:R-:W-:Y:S05]  /*0a00*/  @P0 BRA `(.L_x_11) ;  /* 0x0000000000f80947 */ /* 0x000fea0003800000 */
[----:B------:R-:W-:Y:S02]  /*0a10*/  ISETP.GE.AND P0, PT, R8, RZ, PT ;  /* 0x000000ff0800720c */ /* 0x000fe40003f06270 */
[----:B------:R-:W-:-:S11]  /*0a20*/  ISETP.GE.AND P1, PT, R7, RZ, PT ;  /* 0x000000ff0700720c */ /* 0x000fd60003f26270 */
[----:B------:R-:W-:Y:S01]  /*0a30*/  @P0 MOV R6, RZ ;  /* 0x000000ff00060202 */ /* 0x000fe20000000f00 */
[----:B------:R-:W-:Y:S02]  /*0a40*/  @!P0 IMAD.MOV.U32 R6, RZ, RZ, -0x40 ;  /* 0xffffffc0ff068424 */ /* 0x000fe400078e00ff */
[----:B------:R-:W-:Y:S01]  /*0a50*/  @!P0 FFMA R3, R3, 1.84467440737095516160e+19, RZ ;  /* 0x5f80000003038823 */ /* 0x000fe200000000ff */
[----:B------:R-:W-:Y:S01]  /*0a60*/  @!P1 FFMA R4, R0, 1.84467440737095516160e+19, RZ ;  /* 0x5f80000000049823 */ /* 0x000fe200000000ff */
[----:B------:R-:W-:-:S07]  /*0a70*/  @!P1 VIADD R6, R6, 0x40 ;  /* 0x0000004006069836 */ /* 0x000fce0000000000 */
.L_x_7:
[----:B------:R-:W-:-:S04]  /*0a80*/  LEA R7, R5, 0xc0800000, 0x17 ;  /* 0xc080000005077811 */ /* 0x000fc800078eb8ff */
[----:B------:R-:W-:Y:S01]  /*0a90*/  IADD3 R7, PT, PT, -R7, R4, RZ ;  /* 0x0000000407077210 */ /* 0x000fe20007ffe1ff */
[----:B------:R-:W-:-:S03]  /*0aa0*/  VIADD R4, R10, 0xffffff81 ;  /* 0xffffff810a047836 */ /* 0x000fc60000000000 */
[----:B------:R-:W0:Y:S01]  /*0ab0*/  MUFU.RCP R8, R7 ;  /* 0x0000000700087308 */ /* 0x000e220000001000 */
[----:B------:R-:W-:Y:S01]  /*0ac0*/  FADD.FTZ R9, -R7, -RZ ;  /* 0x800000ff07097221 */ /* 0x000fe20000010100 */
[C---:B------:R-:W-:Y:S01]  /*0ad0*/  IMAD R0, R4.reuse, -0x800000, R3 ;  /* 0xff80000004007824 */ /* 0x040fe200078e0203 */
[----:B------:R-:W-:-:S05]  /*0ae0*/  IADD3 R5, PT, PT, R4, 0x7f, -R5 ;  /* 0x0000007f04057810 */ /* 0x000fca0007ffe805 */
[----:B------:R-:W-:Y:S02]  /*0af0*/  IMAD.IADD R5, R5, 0x1, R6 ;  /* 0x0000000105057824 */ /* 0x000fe400078e0206 */
[----:B0-----:R-:W-:-:S04]  /*0b00*/  FFMA R11, R8, R9, 1 ;  /* 0x3f800000080b7423 */ /* 0x001fc80000000009 */
[----:B------:R-:W-:-:S04]  /*0b10*/  FFMA R10, R8, R11, R8 ;  /* 0x0000000b080a7223 */ /* 0x000fc80000000008 */
[----:B------:R-:W-:-:S04]  /*0b20*/  FFMA R3, R0, R10, RZ ;  /* 0x0000000a00037223 */ /* 0x000fc800000000ff */
[----:B------:R-:W-:-:S04]  /*0b30*/  FFMA R8, R9, R3, R0 ;  /* 0x0000000309087223 */ /* 0x000fc80000000000 */
[----:B------:R-:W-:-:S04]  /*0b40*/  FFMA R11, R10, R8, R3 ;  /* 0x000000080a0b7223 */ /* 0x000fc80000000003 */
[----:B------:R-:W-:-:S04]  /*0b50*/  FFMA R8, R9, R11, R0 ;  /* 0x0000000b09087223 */ /* 0x000fc80000000000 */
[----:B------:R-:W-:-:S05]  /*0b60*/  FFMA R3, R10, R8, R11 ;  /* 0x000000080a037223 */ /* 0x000fca000000000b */
[----:B------:R-:W-:-:S04]  /*0b70*/  SHF.R.U32.HI R0, RZ, 0x17, R3 ;  /* 0x00000017ff007819 */ /* 0x000fc80000011603 */
[----:B------:R-:W-:-:S04]  /*0b80*/  LOP3.LUT R0, R0, 0xff, RZ, 0xc0, !PT ;  /* 0x000000ff00007812 */ /* 0x000fc800078ec0ff */
[----:B------:R-:W-:-:S05]  /*0b90*/  IADD3 R6, PT, PT, R0, R5, RZ ;  /* 0x0000000500067210 */ /* 0x000fca0007ffe0ff */
[----:B------:R-:W-:-:S05]  /*0ba0*/  VIADD R0, R6, 0xffffffff ;  /* 0xffffffff06007836 */ /* 0x000fca0000000000 */
[----:B------:R-:W-:-:S13]  /*0bb0*/  ISETP.GE.U32.AND P0, PT, R0, 0xfe, PT ;  /* 0x000000fe0000780c */ /* 0x000fda0003f06070 */
[----:B------:R-:W-:Y:S05]  /*0bc0*/  @!P0 BRA `(.L_x_12) ;  /* 0x0000000000808947 */ /* 0x000fea0003800000 */
[----:B------:R-:W-:-:S13]  /*0bd0*/  ISETP.GT.AND P0, PT, R6, 0xfe, PT ;  /* 0x000000fe0600780c */ /* 0x000fda0003f04270 */
[----:B------:R-:W-:Y:S05]  /*0be0*/  @P0 BRA `(.L_x_13) ;  /* 0x00000000006c0947 */ /* 0x000fea0003800000 */
[----:B------:R-:W-:-:S13]  /*0bf0*/  ISETP.GE.AND P0, PT, R6, 0x1, PT ;  /* 0x000000010600780c */ /* 0x000fda0003f06270 */
[----:B------:R-:W-:Y:S05]  /*0c00*/  @P0 BRA `(.L_x_14) ;  /* 0x0000000000980947 */ /* 0x000fea0003800000 */
[----:B------:R-:W-:Y:S02]  /*0c10*/  ISETP.GE.AND P0, PT, R6, -0x18, PT ;  /* 0xffffffe80600780c */ /* 0x000fe40003f06270 */
[----:B------:R-:W-:-:S11]  /*0c20*/  LOP3.LUT R3, R3, 0x80000000, RZ, 0xc0, !PT ;  /* 0x8000000003037812 */ /* 0x000fd600078ec0ff */
[----:B------:R-:W-:Y:S05]  /*0c30*/  @!P0 BRA `(.L_x_14) ;  /* 0x00000000008c8947 */ /* 0x000fea0003800000 */
[-CC-:B------:R-:W-:Y:S01]  /*0c40*/  FFMA.RZ R0, R10, R8.reuse, R11.reuse ;  /* 0x000000080a007223 */ /* 0x180fe2000000c00b */
[----:B------:R-:W-:Y:S02]  /*0c50*/  VIADD R7, R6, 0x20 ;  /* 0x0000002006077836 */ /* 0x000fe40000000000 */
[-CC-:B------:R-:W-:Y:S01]  /*0c60*/  FFMA.RM R5, R10, R8.reuse, R11.reuse ;  /* 0x000000080a057223 */ /* 0x180fe2000000400b */
[----:B------:R-:W-:Y:S02]  /*0c70*/  ISETP.NE.AND P2, PT, R6, RZ, PT ;  /* 0x000000ff0600720c */ /* 0x000fe40003f45270 */
[----:B------:R-:W-:Y:S01]  /*0c80*/  LOP3.LUT R4, R0, 0x7fffff, RZ, 0xc0, !PT ;  /* 0x007fffff00047812 */ /* 0x000fe200078ec0ff */
[----:B------:R-:W-:Y:S01]  /*0c90*/  FFMA.RP R0, R10, R8, R11 ;  /* 0x000000080a007223 */ /* 0x000fe2000000800b */
[----:B------:R-:W-:Y:S02]  /*0ca0*/  ISETP.NE.AND P1, PT, R6, RZ, PT ;  /* 0x000000ff0600720c */ /* 0x000fe40003f25270 */
[----:B------:R-:W-:-:S02]  /*0cb0*/  LOP3.LUT R4, R4, 0x800000, RZ, 0xfc, !PT ;  /* 0x0080000004047812 */ /* 0x000fc400078efcff */
[----:B------:R-:W-:Y:S02]  /*0cc0*/  IADD3 R6, PT, PT, -R6, RZ, RZ ;  /* 0x000000ff06067210 */ /* 0x000fe40007ffe1ff */
[----:B------:R-:W-:Y:S02]  /*0cd0*/  SHF.L.U32 R7, R4, R7, RZ ;  /* 0x0000000704077219 */ /* 0x000fe400000006ff */
[----:B------:R-:W-:Y:S02]  /*0ce0*/  FSETP.NEU.FTZ.AND P0, PT, R0, R5, PT ;  /* 0x000000050000720b */ /* 0x000fe40003f1d000 */
[----:B------:R-:W-:Y:S02]  /*0cf0*/  SEL R5, R6, RZ, P2 ;  /* 0x000000ff06057207 */ /* 0x000fe40001000000 */
[----:B------:R-:W-:Y:S02]  /*0d00*/  ISETP.NE.AND P1, PT, R7, RZ, P1 ;  /* 0x000000ff0700720c */ /* 0x000fe40000f25270 */
[----:B------:R-:W-:-:S02]  /*0d10*/  SHF.R.U32.HI R5, RZ, R5, R4 ;  /* 0x00000005ff057219 */ /* 0x000fc40000011604 */
[----:B------:R-:W-:Y:S02]  /*0d20*/  PLOP3.LUT P0, PT, P0, P1, PT, 0xf8, 0x8f ;  /* 0x00000000008f781c */ /* 0x000fe40000703f70 */
[----:B------:R-:W-:Y:S02]  /*0d30*/  SHF.R.U32.HI R7, RZ, 0x1, R5 ;  /* 0x00000001ff077819 */ /* 0x000fe40000011605 */
[----:B------:R-:W-:-:S04]  /*0d40*/  SEL R0, RZ, 0x1, !P0 ;  /* 0x00000001ff007807 */ /* 0x000fc80004000000 */
[----:B------:R-:W-:-:S04]  /*0d50*/  LOP3.LUT R0, R0, 0x1, R7, 0xf8, !PT ;  /* 0x0000000100007812 */ /* 0x000fc800078ef807 */
[----:B------:R-:W-:-:S05]  /*0d60*/  LOP3.LUT R0, R0, R5, RZ, 0xc0, !PT ;  /* 0x0000000500007212 */ /* 0x000fca00078ec0ff */
[----:B------:R-:W-:-:S05]  /*0d70*/  IMAD.IADD R0, R7, 0x1, R0 ;  /* 0x0000000107007824 */ /* 0x000fca00078e0200 */
[----:B------:R-:W-:Y:S01]  /*0d80*/  LOP3.LUT R3, R0, R3, RZ, 0xfc, !PT ;  /* 0x0000000300037212 */ /* 0x000fe200078efcff */
[----:B------:R-:W-:Y:S06]  /*0d90*/  BRA `(.L_x_14) ;  /* 0x0000000000347947 */ /* 0x000fec0003800000 */
.L_x_13:
[----:B------:R-:W-:-:S04]  /*0da0*/  LOP3.LUT R3, R3, 0x80000000, RZ, 0xc0, !PT ;  /* 0x8000000003037812 */ /* 0x000fc800078ec0ff */
[----:B------:R-:W-:Y:S01]  /*0db0*/  LOP3.LUT R3, R3, 0x7f800000, RZ, 0xfc, !PT ;  /* 0x7f80000003037812 */ /* 0x000fe200078efcff */
[----:B------:R-:W-:Y:S06]  /*0dc0*/  BRA `(.L_x_14) ;  /* 0x0000000000287947 */ /* 0x000fec0003800000 */
.L_x_12:
[----:B------:R-:W-:Y:S01]  /*0dd0*/  IMAD R3, R5, 0x800000, R3 ;  /* 0x0080000005037824 */ /* 0x000fe200078e0203 */
[----:B------:R-:W-:Y:S06]  /*0de0*/  BRA `(.L_x_14) ;  /* 0x0000000000207947 */ /* 0x000fec0003800000 */
.L_x_11:
[----:B------:R-:W-:-:S04]  /*0df0*/  LOP3.LUT R3, R4, 0x80000000, R3, 0x48, !PT ;  /* 0x8000000004037812 */ /* 0x000fc800078e4803 */
[----:B------:R-:W-:Y:S01]  /*0e00*/  LOP3.LUT R3, R3, 0x7f800000, RZ, 0xfc, !PT ;  /* 0x7f80000003037812 */ /* 0x000fe200078efcff */
[----:B------:R-:W-:Y:S06]  /*0e10*/  BRA `(.L_x_14) ;  /* 0x0000000000147947 */ /* 0x000fec0003800000 */
.L_x_10:
[----:B------:R-:W-:Y:S01]  /*0e20*/  LOP3.LUT R3, R4, 0x80000000, R3, 0x48, !PT ;  /* 0x8000000004037812 */ /* 0x000fe200078e4803 */
[----:B------:R-:W-:Y:S06]  /*0e30*/  BRA `(.L_x_14) ;  /* 0x00000000000c7947 */ /* 0x000fec0003800000 */
.L_x_9:
[----:B------:R-:W0:Y:S01]  /*0e40*/  MUFU.RSQ R3, -QNAN ;  /* 0xffc0000000037908 */ /* 0x000e220000001400 */
[----:B------:R-:W-:Y:S05]  /*0e50*/  BRA `(.L_x_14) ;  /* 0x0000000000047947 */ /* 0x000fea0003800000 */
.L_x_8:
[----:B------:R-:W-:-:S07]  /*0e60*/  FADD.FTZ R3, R3, R0 ;  /* 0x0000000003037221 */ /* 0x000fce0000010000 */
.L_x_14:
[----:B0-----:R-:W-:Y:S01]  /*0e70*/  MOV R7, R3 ;  /* 0x0000000300077202 */ /* 0x001fe20000000f00 */
[----:B------:R-:W-:-:S04]  /*0e80*/  IMAD.MOV.U32 R3, RZ, RZ, 0x0 ;  /* 0x00000000ff037424 */ /* 0x000fc800078e00ff */
[----:B------:R-:W-:Y:S05]  /*0e90*/  RET.REL.NODEC R2 `(_Z30sort_and_calculate_haze_kernelPKfifPf) ;  /* 0xfffffff002587950 */ /* 0x000fea0003c3ffff */
.L_x_15:
[----:B------:R-:W-:-:S00]  /*0ea0*/  BRA `(.L_x_15) ;  /* 0xfffffffc00fc7947 */ /* 0x000fc0000383ffff */
[----:B------:R-:W-:-:S00]  /*0eb0*/  NOP ;  /* 0x0000000000007918 */ /* 0x000fc00000000000 */
        /* <DEDUP_REMOVED lines=12> */
.L_x_35:


//--------------------- .text._Z25collect_valid_luma_kernelPKfS0_PfPii --------------------------
	.section	.text._Z25collect_valid_luma_kernelPKfS0_PfPii,"ax",@progbits
	.align	128
        .global         _Z25collect_valid_luma_kernelPKfS0_PfPii
        .type           _Z25collect_valid_luma_kernelPKfS0_PfPii,@function
        .size           _Z25collect_valid_luma_kernelPKfS0_PfPii,(.L_x_38 - _Z25collect_valid_luma_kernelPKfS0_PfPii)
        .other          _Z25collect_valid_luma_kernelPKfS0_PfPii,@"STO_CUDA_ENTRY STV_DEFAULT"
_Z25collect_valid_luma_kernelPKfS0_PfPii:
.text._Z25collect_valid_luma_kernelPKfS0_PfPii:
[----:B------:R-:W-:Y:S01]  /*0000*/  LDC R1, c[0x0][0x37c] ;  /* 0x0000df00ff017b82 */ /* 0x000fe20000000800 */
[----:B------:R-:W0:Y:S07]  /*0010*/  S2R R0, SR_TID.X ;  /* 0x0000000000007919 */ /* 0x000e2e0000002100 */
[----:B------:R-:W0:Y:S01]  /*0020*/  S2UR UR4, SR_CTAID.X ;  /* 0x00000000000479c3 */ /* 0x000e220000002500 */
[----:B------:R-:W1:Y:S07]  /*0030*/  LDCU UR7, c[0x0][0x3a0] ;  /* 0x00007400ff0777ac */ /* 0x000e6e0008000800 */
[----:B------:R-:W0:Y:S02]  /*0040*/  LDC R5, c[0x0][0x360] ;  /* 0x0000d800ff057b82 */ /* 0x000e240000000800 */
[----:B0-----:R-:W-:-:S05]  /*0050*/  IMAD R5, R5, UR4, R0 ;  /* 0x0000000405057c24 */ /* 0x001fca000f8e0200 */
[----:B-1----:R-:W-:-:S13]  /*0060*/  ISETP.GE.AND P0, PT, R5, UR7, PT ;  /* 0x0000000705007c0c */ /* 0x002fda000bf06270 */
[----:B------:R-:W-:Y:S05]  /*0070*/  @P0 EXIT ;  /* 0x000000000000094d */ /* 0x000fea0003800000 */
[----:B------:R-:W0:Y:S01]  /*0080*/  LDC.64 R2, c[0x0][0x380] ;  /* 0x0000e000ff027b82 */ /* 0x000e220000000a00 */
[----:B------:R-:W1:Y:S01]  /*0090*/  LDCU.64 UR4, c[0x0][0x358] ;  /* 0x00006b00ff0477ac */ /* 0x000e620008000a00 */
[----:B------:R-:W-:-:S04]  /*00a0*/  IMAD.SHL.U32 R7, R5, 0x4, RZ ;  /* 0x0000000405077824 */ /* 0x000fc800078e00ff */
[----:B0-----:R-:W-:-:S05]  /*00b0*/  IMAD.WIDE R2, R7, 0x4, R2 ;  /* 0x0000000407027825 */ /* 0x001fca00078e0202 */
[----:B-1----:R-:W2:Y:S04]  /*00c0*/  LDG.E R4, desc[UR4][R2.64+0x4] ;  /* 0x0000040402047981 */ /* 0x002ea8000c1e1900 */
[----:B------:R-:W3:Y:S01]  /*00d0*/  LDG.E R0, desc[UR4][R2.64] ;  /* 0x0000000402007981 */ /* 0x000ee2000c1e1900 */
[----:B------:R-:W-:Y:S01]  /*00e0*/  BSSY.RECONVERGENT B0, `(.L_x_16) ;  /* 0x0000007000007945 */ /* 0x000fe20003800200 */
[----:B--2---:R-:W-:-:S04]  /*00f0*/  FSETP.NEU.AND P0, PT, R4, RZ, PT ;  /* 0x000000ff0400720b */ /* 0x004fc80003f0d000 */
[----:B---3--:R-:W-:-:S13]  /*0100*/  FSETP.NEU.OR P0, PT, R0, RZ, P0 ;  /* 0x000000ff0000720b */ /* 0x008fda000070d400 */
[----:B------:R-:W-:Y:S05]  /*0110*/  @P0 BRA `(.L_x_17) ;  /* 0x00000000000c0947 */ /* 0x000fea0003800000 */
[----:B------:R-:W2:Y:S02]  /*0120*/  LDG.E R2, desc[UR4][R2.64+0x8] ;  /* 0x0000080402027981 */ /* 0x000ea4000c1e1900 */
[----:B--2---:R-:W-:-:S13]  /*0130*/  FSETP.NEU.AND P0, PT, R2, RZ, PT ;  /* 0x000000ff0200720b */ /* 0x004fda0003f0d000 */
[----:B------:R-:W-:Y:S05]  /*0140*/  @!P0 EXIT ;  /* 0x000000000000894d */ /* 0x000fea0003800000 */
.L_x_17:
[----:B------:R-:W-:Y:S05]  /*0150*/  BSYNC.RECONVERGENT B0 ;  /* 0x0000000000007941 */ /* 0x000fea0003800200 */
.L_x_16:
[----:B------:R-:W0:Y:S01]  /*0160*/  S2R R7, SR_LANEID ;  /* 0x0000000000077919 */ /* 0x000e220000000000 */
[----:B------:R-:W-:Y:S01]  /*0170*/  VOTEU.ANY UR6, UPT, PT ;  /* 0x0000000000067886 */ /* 0x000fe200038e0100 */
[----:B------:R-:W1:Y:S01]  /*0180*/  LDC.64 R2, c[0x0][0x398] ;  /* 0x0000e600ff027b82 */ /* 0x000e620000000a00 */
[----:B------:R-:W0:Y:S08]  /*0190*/  FLO.U32 R0, UR6 ;  /* 0x0000000600007d00 */ /* 0x000e3000080e0000 */
[----:B------:R-:W1:Y:S01]  /*01a0*/  POPC R9, UR6 ;  /* 0x0000000600097d09 */ /* 0x000e620008000000 */
[----:B0-----:R-:W-:-:S13]  /*01b0*/  ISETP.EQ.U32.AND P0, PT, R0, R7, PT ;  /* 0x000000070000720c */ /* 0x001fda0003f02070 */
[----:B-1----:R-:W2:Y:S01]  /*01c0*/  @P0 ATOMG.E.ADD.STRONG.GPU PT, R3, desc[UR4][R2.64], R9 ;  /* 0x80000009020309a8 */ /* 0x002ea200081ef104 */
[----:B------:R-:W0:Y:S02]  /*01d0*/  S2R R4, SR_LTMASK ;  /* 0x0000000000047919 */ /* 0x000e240000003900 */
[----:B0-----:R-:W-:-:S06]  /*01e0*/  LOP3.LUT R4, R4, UR6, RZ, 0xc0, !PT ;  /* 0x0000000604047c12 */ /* 0x001fcc000f8ec0ff */
[----:B------:R-:W0:Y:S01]  /*01f0*/  POPC R4, R4 ;  /* 0x0000000400047309 */ /* 0x000e220000000000 */
[----:B--2---:R-:W0:Y:S02]  /*0200*/  SHFL.IDX PT, R7, R3, R0, 0x1f ;  /* 0x00001f0003077589 */ /* 0x004e2400000e0000 */
[----:B0-----:R-:W-:-:S05]  /*0210*/  IMAD.IADD R7, R7, 0x1, R4 ;  /* 0x0000000107077824 */ /* 0x001fca00078e0204 */
[----:B------:R-:W-:-:S13]  /*0220*/  ISETP.GE.AND P0, PT, R7, UR7, PT ;  /* 0x0000000707007c0c */ /* 0x000fda000bf06270 */
[----:B------:R-:W-:Y:S05]  /*0230*/  @P0 EXIT ;  /* 0x000000000000094d */ /* 0x000fea0003800000 */
[----:B------:R-:W0:Y:S02]  /*0240*/  LDC.64 R2, c[0x0][0x388] ;  /* 0x0000e200ff027b82 */ /* 0x000e240000000a00 */
[----:B0-----:R-:W-:-:S06]  /*0250*/  IMAD.WIDE R2, R5, 0x4, R2 ;  /* 0x0000000405027825 */ /* 0x001fcc00078e0202 */
[----:B------:R-:W0:Y:S01]  /*0260*/  LDC.64 R4, c[0x0][0x390] ;  /* 0x0000e400ff047b82 */ /* 0x000e220000000a00 */
[----:B------:R-:W2:Y:S01]  /*0270*/  LDG.E R3, desc[UR4][R2.64] ;  /* 0x0000000402037981 */ /* 0x000ea2000c1e1900 */
[----:B0-----:R-:W-:-:S05]  /*0280*/  IMAD.WIDE R4, R7, 0x4, R4 ;  /* 0x0000000407047825 */ /* 0x001fca00078e0204 */
[----:B--2---:R-:W-:Y:S01]  /*0290*/  STG.E desc[UR4][R4.64], R3 ;  /* 0x0000000304007986 */ /* 0x004fe2000c101904 */
[----:B------:R-:W-:Y:S05]  /*02a0*/  EXIT ;  /* 0x000000000000794d */ /* 0x000fea0003800000 */
.L_x_18:
        /* <DEDUP_REMOVED lines=13> */
.L_x_38:


//--------------------- .text._Z19apply_dehaze_kernelPfPKfiff --------------------------
	.section	.text._Z19apply_dehaze_kernelPfPKfiff,"ax",@progbits
	.align	128
        .global         _Z19apply_dehaze_kernelPfPKfiff
        .type           _Z19apply_dehaze_kernelPfPKfiff,@function
        .size           _Z19apply_dehaze_kernelPfPKfiff,(.L_x_36 - _Z19apply_dehaze_kernelPfPKfiff)
        .other          _Z19apply_dehaze_kernelPfPKfiff,@"STO_CUDA_ENTRY STV_DEFAULT"
_Z19apply_dehaze_kernelPfPKfiff:
.text._Z19apply_dehaze_kernelPfPKfiff:
        /* <DEDUP_REMOVED lines=10> */
[----:B0-----:R-:W-:-:S05]  /*00a0*/  IMAD.WIDE R2, R4, 0x4, R2 ;  /* 0x0000000404027825 */ /* 0x001fca00078e0202 */
[----:B-1----:R-:W2:Y:S01]  /*00b0*/  LDG.E R0, desc[UR4][R2.64] ;  /* 0x0000000402007981 */ /* 0x002ea2000c1e1900 */
[----:B------:R-:W-:Y:S01]  /*00c0*/  BSSY.RECONVERGENT B0, `(.L_x_19) ;  /* 0x000000e000007945 */ /* 0x000fe20003800200 */
[----:B--2---:R-:W-:-:S04]  /*00d0*/  FADD R5, |R0|, 5000 ;  /* 0x459c400000057421 */ /* 0x004fc80000000200 */
[----:B------:R-:W0:Y:S08]  /*00e0*/  MUFU.RCP R6, R5 ;  /* 0x0000000500067308 */ /* 0x000e300000001000 */
[----:B------:R-:W1:Y:S01]  /*00f0*/  FCHK P0, |R0|, R5 ;  /* 0x0000000500007302 */ /* 0x000e620000000200 */
[----:B0-----:R-:W-:-:S04]  /*0100*/  FFMA R7, -R5, R6, 1 ;  /* 0x3f80000005077423 */ /* 0x001fc80000000106 */
[----:B------:R-:W-:-:S04]  /*0110*/  FFMA R7, R6, R7, R6 ;  /* 0x0000000706077223 */ /* 0x000fc80000000006 */
[----:B------:R-:W-:-:S04]  /*0120*/  FFMA R6, |R0|, R7, RZ ;  /* 0x0000000700067223 */ /* 0x000fc800000002ff */
[----:B------:R-:W-:-:S04]  /*0130*/  FFMA R8, -R5, R6, |R0| ;  /* 0x0000000605087223 */ /* 0x000fc80000000500 */
[----:B------:R-:W-:Y:S01]  /*0140*/  FFMA R6, R7, R8, R6 ;  /* 0x0000000807067223 */ /* 0x000fe20000000006 */
[----:B-1----:R-:W-:Y:S06]  /*0150*/  @!P0 BRA `(.L_x_20) ;  /* 0x0000000000108947 */ /* 0x002fec0003800000 */
[----:B------:R-:W-:Y:S01]  /*0160*/  FADD R3, |R0|, -RZ ;  /* 0x800000ff00037221 */ /* 0x000fe20000000200 */
[----:B------:R-:W-:-:S07]  /*0170*/  MOV R6, 0x190 ;  /* 0x0000019000067802 */ /* 0x000fce0000000f00 */
[----:B------:R-:W-:Y:S05]  /*0180*/  CALL.REL.NOINC `($__internal_1_$__cuda_sm3x_div_rn_noftz_f32_slowpath) ;  /* 0x0000000000907944 */ /* 0x000fea0003c00000 */
[----:B------:R-:W-:-:S07]  /*0190*/  IMAD.MOV.U32 R6, RZ, RZ, R2 ;  /* 0x000000ffff067224 */ /* 0x000fce00078e0002 */
.L_x_20:
[----:B------:R-:W-:Y:S05]  /*01a0*/  BSYNC.RECONVERGENT B0 ;  /* 0x0000000000007941 */ /* 0x000fea0003800200 */
.L_x_19:
[----:B------:R-:W0:Y:S01]  /*01b0*/  LDC.64 R2, c[0x0][0x380] ;  /* 0x0000e000ff027b82 */ /* 0x000e220000000a00 */
[----:B------:R-:W-:Y:S01]  /*01c0*/  IMAD.SHL.U32 R5, R4, 0x4, RZ ;  /* 0x0000000404057824 */ /* 0x000fe200078e00ff */
[----:B------:R-:W1:Y:S01]  /*01d0*/  LDCU UR6, c[0x0][0x398] ;  /* 0x00007300ff0677ac */ /* 0x000e620008000800 */
[----:B------:R-:W2:Y:S02]  /*01e0*/  LDCU UR7, c[0x0][0x394] ;  /* 0x00007280ff0777ac */ /* 0x000ea40008000800 */
[----:B0-----:R-:W-:-:S05]  /*01f0*/  IMAD.WIDE R2, R5, 0x4, R2 ;  /* 0x0000000405027825 */ /* 0x001fca00078e0202 */
[----:B------:R-:W2:Y:S04]  /*0200*/  LDG.E R7, desc[UR4][R2.64] ;  /* 0x0000000402077981 */ /* 0x000ea8000c1e1900 */
[----:B------:R-:W3:Y:S04]  /*0210*/  LDG.E R8, desc[UR4][R2.64+0x4] ;  /* 0x0000040402087981 */ /* 0x000ee8000c1e1900 */
[----:B------:R-:W4:Y:S01]  /*0220*/  LDG.E R10, desc[UR4][R2.64+0x8] ;  /* 0x00000804020a7981 */ /* 0x000f22000c1e1900 */
[----:B-1----:R-:W-:-:S04]  /*0230*/  FMUL R5, R6, UR6 ;  /* 0x0000000606057c20 */ /* 0x002fc80008400000 */
[----:B------:R-:W-:Y:S01]  /*0240*/  FADD R4, R5, 1 ;  /* 0x3f80000005047421 */ /* 0x000fe20000000000 */
[----:B--2---:R-:W-:Y:S01]  /*0250*/  FADD R7, R7, -UR7 ;  /* 0x8000000707077e21 */ /* 0x004fe20008000000 */
[----:B---3--:R-:W-:-:S03]  /*0260*/  FADD R9, R8, -UR7 ;  /* 0x8000000708097e21 */ /* 0x008fc60008000000 */
[----:B------:R-:W-:Y:S01]  /*0270*/  FMUL R7, R4, R7 ;  /* 0x0000000704077220 */ /* 0x000fe20000400000 */
[----:B----4-:R-:W-:Y:S01]  /*0280*/  FADD R11, R10, -UR7 ;  /* 0x800000070a0b7e21 */ /* 0x010fe20008000000 */
[----:B------:R-:W-:Y:S02]  /*0290*/  FMUL R9, R4, R9 ;  /* 0x0000000904097220 */ /* 0x000fe40000400000 */
[----:B------:R-:W-:Y:S01]  /*02a0*/  FFMA R7, R0, R5, R7 ;  /* 0x0000000500077223 */ /* 0x000fe20000000007 */
[----:B------:R-:W-:Y:S01]  /*02b0*/  FMUL R11, R4, R11 ;  /* 0x0000000b040b7220 */ /* 0x000fe20000400000 */
[----:B------:R-:W-:-:S03]  /*02c0*/  FFMA R9, R0, R5, R9 ;  /* 0x0000000500097223 */ /* 0x000fc60000000009 */
[C---:B------:R-:W-:Y:S01]  /*02d0*/  FSETP.GEU.AND P0, PT, R7.reuse, RZ, PT ;  /* 0x000000ff0700720b */ /* 0x040fe20003f0e000 */
[----:B------:R-:W-:Y:S01]  /*02e0*/  FFMA R11, R0, R5, R11 ;  /* 0x00000005000b7223 */ /* 0x000fe2000000000b */
[----:B------:R-:W-:Y:S01]  /*02f0*/  FMNMX.NAN R7, R7, 1, PT ;  /* 0x3f80000007077809 */ /* 0x000fe20003820000 */
[----:B------:R-:W-:Y:S01]  /*0300*/  IMAD.MOV.U32 R5, RZ, RZ, 0x3f800000 ;  /* 0x3f800000ff057424 */ /* 0x000fe200078e00ff */
[----:B------:R-:W-:Y:S02]  /*0310*/  FSETP.GEU.AND P1, PT, R9, RZ, PT ;  /* 0x000000ff0900720b */ /* 0x000fe40003f2e000 */
[----:B------:R-:W-:Y:S02]  /*0320*/  FSETP.GEU.AND P2, PT, R11, RZ, PT ;  /* 0x000000ff0b00720b */ /* 0x000fe40003f4e000 */
[----:B------:R-:W-:Y:S01]  /*0330*/  FMNMX.NAN R9, R9, 1, PT ;  /* 0x3f80000009097809 */ /* 0x000fe20003820000 */
[----:B------:R-:W-:Y:S01]  /*0340*/  STG.E desc[UR4][R2.64+0xc], R5 ;  /* 0x00000c0502007986 */ /* 0x000fe2000c101904 */
[----:B------:R-:W-:-:S02]  /*0350*/  FMNMX.NAN R11, R11, 1, PT ;  /* 0x3f8000000b0b7809 */ /* 0x000fc40003820000 */
[----:B------:R-:W-:Y:S02]  /*0360*/  FSEL R7, R7, RZ, P0 ;  /* 0x000000ff07077208 */ /* 0x000fe40000000000 */
[----:B------:R-:W-:Y:S02]  /*0370*/  FSEL R9, R9, RZ, P1 ;  /* 0x000000ff09097208 */ /* 0x000fe40000800000 */
[----:B------:R-:W-:Y:S01]  /*0380*/  FSEL R11, R11, RZ, P2 ;  /* 0x000000ff0b0b7208 */ /* 0x000fe20001000000 */
[----:B------:R-:W-:Y:S04]  /*0390*/  STG.E desc[UR4][R2.64], R7 ;  /* 0x0000000702007986 */ /* 0x000fe8000c101904 */
[----:B------:R-:W-:Y:S04]  /*03a0*/  STG.E desc[UR4][R2.64+0x4], R9 ;  /* 0x0000040902007986 */ /* 0x000fe8000c101904 */
[----:B------:R-:W-:Y:S01]  /*03b0*/  STG.E desc[UR4][R2.64+0x8], R11 ;  /* 0x0000080b02007986 */ /* 0x000fe2000c101904 */
[----:B------:R-:W-:Y:S05]  /*03c0*/  EXIT ;  /* 0x000000000000794d */ /* 0x000fea0003800000 */
        .weak           $__internal_1_$__cuda_sm3x_div_rn_noftz_f32_slowpath
        .type           $__internal_1_$__cuda_sm3x_div_rn_noftz_f32_slowpath,@function
        .size           $__internal_1_$__cuda_sm3x_div_rn_noftz_f32_slowpath,(.L_x_36 - $__internal_1_$__cuda_sm3x_div_rn_noftz_f32_slowpath)
$__internal_1_$__cuda_sm3x_div_rn_noftz_f32_slowpath:
[----:B------:R-:W-:Y:S01]  /*03d0*/  SHF.R.U32.HI R7, RZ, 0x17, R5 ;  /* 0x00000017ff077819 */ /* 0x000fe20000011605 */
[----:B------:R-:W-:Y:S01]  /*03e0*/  BSSY.RECONVERGENT B1, `(.L_x_21) ;  /* 0x0000063000017945 */ /* 0x000fe20003800200 */
[----:B------:R-:W-:Y:S02]  /*03f0*/  SHF.R.U32.HI R2, RZ, 0x17, R3 ;  /* 0x00000017ff027819 */ /* 0x000fe40000011603 */
[----:B------:R-:W-:Y:S02]  /*0400*/  LOP3.LUT R8, R7, 0xff, RZ, 0xc0, !PT ;  /* 0x000000ff07087812 */ /* 0x000fe400078ec0ff */
[----:B------:R-:W-:-:S03]  /*0410*/  LOP3.LUT R7, R2, 0xff, RZ, 0xc0, !PT ;  /* 0x000000ff02077812 */ /* 0x000fc600078ec0ff */
[----:B------:R-:W-:Y:S02]  /*0420*/  VIADD R11, R8, 0xffffffff ;  /* 0xffffffff080b7836 */ /* 0x000fe40000000000 */
[----:B------:R-:W-:-:S03]  /*0430*/  VIADD R10, R7, 0xffffffff ;  /* 0xffffffff070a7836 */ /* 0x000fc60000000000 */
        /* <DEDUP_REMOVED lines=23> */
[----:B------:R-:W-:Y:S02]  /*05b0*/  @P0 IMAD.MOV.U32 R9, RZ, RZ, RZ ;  /* 0x000000ffff090224 */ /* 0x000fe400078e00ff */
[----:B------:R-:W-:Y:S01]  /*05c0*/  @!P0 FFMA R3, R3, 1.84467440737095516160e+19, RZ ;  /* 0x5f80000003038823 */ /* 0x000fe200000000ff */
[----:B------:R-:W-:Y:S02]  /*05d0*/  @!P0 IMAD.MOV.U32 R9, RZ, RZ, -0x40 ;  /* 0xffffffc0ff098424 */ /* 0x000fe400078e00ff */
[----:B------:R-:W-:Y:S02]  /*05e0*/  @!P1 FFMA R5, R2, 1.84467440737095516160e+19, RZ ;  /* 0x5f80000002059823 */ /* 0x000fe400000000ff */
[----:B------:R-:W-:-:S07]  /*05f0*/  @!P1 VIADD R9, R9, 0x40 ;  /* 0x0000004009099836 */ /* 0x000fce0000000000 */
.L_x_22:
[----:B------:R-:W-:Y:S01]  /*0600*/  LEA R2, R8, 0xc0800000, 0x17 ;  /* 0xc080000008027811 */ /* 0x000fe200078eb8ff */
[----:B------:R-:W-:Y:S01]  /*0610*/  VIADD R7, R7, 0xffffff81 ;  /* 0xffffff8107077836 */ /* 0x000fe20000000000 */
[----:B------:R-:W-:Y:S03]  /*0620*/  BSSY.RECONVERGENT B2, `(.L_x_27) ;  /* 0x0000035000027945 */ /* 0x000fe60003800200 */
[----:B------:R-:W-:Y:S01]  /*0630*/  IMAD.IADD R5, R5, 0x1, -R2 ;  /* 0x0000000105057824 */ /* 0x000fe200078e0a02 */
[C---:B------:R-:W-:Y:S01]  /*0640*/  IADD3 R8, PT, PT, R7.reuse, 0x7f, -R8 ;  /* 0x0000007f07087810 */ /* 0x040fe20007ffe808 */
[----:B------:R-:W-:Y:S02]  /*0650*/  IMAD R2, R7, -0x800000, R3 ;  /* 0xff80000007027824 */ /* 0x000fe400078e0203 */
[----:B------:R-:W0:Y:S01]  /*0660*/  MUFU.RCP R10, R5 ;  /* 0x00000005000a7308 */ /* 0x000e220000001000 */
[----:B------:R-:W-:Y:S01]  /*0670*/  FADD.FTZ R11, -R5, -RZ ;  /* 0x800000ff050b7221 */ /* 0x000fe20000010100 */
[----:B------:R-:W-:-:S03]  /*0680*/  IMAD.IADD R8, R8, 0x1, R9 ;  /* 0x0000000108087824 */ /* 0x000fc600078e0209 */
        /* <DEDUP_REMOVED lines=8> */
[----:B------:R-:W-:-:S05]  /*0710*/  LOP3.LUT R3, R3, 0xff, RZ, 0xc0, !PT ;  /* 0x000000ff03037812 */ /* 0x000fca00078ec0ff */
[----:B------:R-:W-:-:S04]  /*0720*/  IMAD.IADD R7, R3, 0x1, R8 ;  /* 0x0000000103077824 */ /* 0x000fc800078e0208 */
        /* <DEDUP_REMOVED lines=10> */
[CCC-:B------:R-:W-:Y:S01]  /*07d0*/  FFMA.RZ R3, R12.reuse, R10.reuse, R13.reuse ;  /* 0x0000000a0c037223 */ /* 0x1c0fe2000000c00d */
[CCC-:B------:R-:W-:Y:S01]  /*07e0*/  FFMA.RM R8, R12.reuse, R10.reuse, R13.reuse ;  /* 0x0000000a0c087223 */ /* 0x1c0fe2000000400d */
[C---:B------:R-:W-:Y:S02]  /*07f0*/  ISETP.NE.AND P2, PT, R7.reuse, RZ, PT ;  /* 0x000000ff0700720c */ /* 0x040fe40003f45270 */
[----:B------:R-:W-:Y:S02]  /*0800*/  ISETP.NE.AND P1, PT, R7, RZ, PT ;  /* 0x000000ff0700720c */ /* 0x000fe40003f25270 */
[----:B------:R-:W-:Y:S01]  /*0810*/  LOP3.LUT R5, R3, 0x7fffff, RZ, 0xc0, !PT ;  /* 0x007fffff03057812 */ /* 0x000fe200078ec0ff */
[----:B------:R-:W-:Y:S01]  /*0820*/  FFMA.RP R3, R12, R10, R13 ;  /* 0x0000000a0c037223 */ /* 0x000fe2000000800d */
[----:B------:R-:W-:Y:S02]  /*0830*/  VIADD R10, R7, 0x20 ;  /* 0x00000020070a7836 */ /* 0x000fe40000000000 */
[----:B------:R-:W-:Y:S01]  /*0840*/  LOP3.LUT R5, R5, 0x800000, RZ, 0xfc, !PT ;  /* 0x0080000005057812 */ /* 0x000fe200078efcff */
[----:B------:R-:W-:Y:S01]  /*0850*/  IMAD.MOV R7, RZ, RZ, -R7 ;  /* 0x000000ffff077224 */ /* 0x000fe200078e0a07 */
[----:B------:R-:W-:-:S02]  /*0860*/  FSETP.NEU.FTZ.AND P0, PT, R3, R8, PT ;  /* 0x000000080300720b */ /* 0x000fc40003f1d000 */
[----:B------:R-:W-:Y:S02]  /*0870*/  SHF.L.U32 R10, R5, R10, RZ ;  /* 0x0000000a050a7219 */ /* 0x000fe400000006ff */
[----:B------:R-:W-:Y:S02]  /*0880*/  SEL R8, R7, RZ, P2 ;  /* 0x000000ff07087207 */ /* 0x000fe40001000000 */
[----:B------:R-:W-:Y:S02]  /*0890*/  ISETP.NE.AND P1, PT, R10, RZ, P1 ;  /* 0x000000ff0a00720c */ /* 0x000fe40000f25270 */
[----:B------:R-:W-:Y:S02]  /*08a0*/  SHF.R.U32.HI R8, RZ, R8, R5 ;  /* 0x00000008ff087219 */ /* 0x000fe40000011605 */
[----:B------:R-:W-:Y:S02]  /*08b0*/  PLOP3.LUT P0, PT, P0, P1, PT, 0xf8, 0x8f ;  /* 0x00000000008f781c */ /* 0x000fe40000703f70 */
[----:B------:R-:W-:-:S02]  /*08c0*/  SHF.R.U32.HI R10, RZ, 0x1, R8 ;  /* 0x00000001ff0a7819 */ /* 0x000fc40000011608 */
[----:B------:R-:W-:-:S04]  /*08d0*/  SEL R3, RZ, 0x1, !P0 ;  /* 0x00000001ff037807 */ /* 0x000fc80004000000 */
[----:B------:R-:W-:-:S04]  /*08e0*/  LOP3.LUT R3, R3, 0x1, R10, 0xf8, !PT ;  /* 0x0000000103037812 */ /* 0x000fc800078ef80a */
[----:B------:R-:W-:-:S05]  /*08f0*/  LOP3.LUT R3, R3, R8, RZ, 0xc0, !PT ;  /* 0x0000000803037212 */ /* 0x000fca00078ec0ff */
[----:B------:R-:W-:-:S05]  /*0900*/  IMAD.IADD R3, R10, 0x1, R3 ;  /* 0x000000010a037824 */ /* 0x000fca00078e0203 */
[----:B------:R-:W-:Y:S01]  /*0910*/  LOP3.LUT R2, R3, R2, RZ, 0xfc, !PT ;  /* 0x0000000203027212 */ /* 0x000fe200078efcff */
[----:B------:R-:W-:Y:S06]  /*0920*/  BRA `(.L_x_30) ;  /* 0x0000000000107947 */ /* 0x000fec0003800000 */
.L_x_29:
[----:B------:R-:W-:-:S04]  /*0930*/  LOP3.LUT R2, R2, 0x80000000, RZ, 0xc0, !PT ;  /* 0x8000000002027812 */ /* 0x000fc800078ec0ff */
[----:B------:R-:W-:Y:S01]  /*0940*/  LOP3.LUT R2, R2, 0x7f800000, RZ, 0xfc, !PT ;  /* 0x7f80000002027812 */ /* 0x000fe200078efcff */
[----:B------:R-:W-:Y:S06]  /*0950*/  BRA `(.L_x_30) ;  /* 0x0000000000047947 */ /* 0x000fec0003800000 */
.L_x_28:
[----:B------:R-:W-:-:S07]  /*0960*/  IMAD R2, R8, 0x800000, R2 ;  /* 0x0080000008027824 */ /* 0x000fce00078e0202 */
.L_x_30:
[----:B------:R-:W-:Y:S05]  /*0970*/  BSYNC.RECONVERGENT B2 ;  /* 0x0000000000027941 */ /* 0x000fea0003800200 */
.L_x_27:
[----:B------:R-:W-:Y:S05]  /*0980*/  BRA `(.L_x_31) ;  /* 0x0000000000207947 */ /* 0x000fea0003800000 */
.L_x_26:
[----:B------:R-:W-:-:S04]  /*0990*/  LOP3.LUT R2, R5, 0x80000000, R3, 0x48, !PT ;  /* 0x8000000005027812 */ /* 0x000fc800078e4803 */
[----:B------:R-:W-:Y:S01]  /*09a0*/  LOP3.LUT R2, R2, 0x7f800000, RZ, 0xfc, !PT ;  /* 0x7f80000002027812 */ /* 0x000fe200078efcff */
[----:B------:R-:W-:Y:S06]  /*09b0*/  BRA `(.L_x_31) ;  /* 0x0000000000147947 */ /* 0x000fec0003800000 */
.L_x_25:
[----:B------:R-:W-:Y:S01]  /*09c0*/  LOP3.LUT R2, R5, 0x80000000, R3, 0x48, !PT ;  /* 0x8000000005027812 */ /* 0x000fe200078e4803 */
[----:B------:R-:W-:Y:S06]  /*09d0*/  BRA `(.L_x_31) ;  /* 0x00000000000c7947 */ /* 0x000fec0003800000 */
.L_x_24:
[----:B------:R-:W0:Y:S01]  /*09e0*/  MUFU.RSQ R2, -QNAN ;  /* 0xffc0000000027908 */ /* 0x000e220000001400 */
[----:B------:R-:W-:Y:S05]  /*09f0*/  BRA `(.L_x_31) ;  /* 0x0000000000047947 */ /* 0x000fea0003800000 */
.L_x_23:
[----:B------:R-:W-:-:S07]  /*0a00*/  FADD.FTZ R2, R3, R2 ;  /* 0x0000000203027221 */ /* 0x000fce0000010000 */
.L_x_31:
[----:B------:R-:W-:Y:S05]  /*0a10*/  BSYNC.RECONVERGENT B1 ;  /* 0x0000000000017941 */ /* 0x000fea0003800200 */
.L_x_21:
[----:B------:R-:W-:-:S04]  /*0a20*/  IMAD.MOV.U32 R7, RZ, RZ, 0x0 ;  /* 0x00000000ff077424 */ /* 0x000fc800078e00ff */
[----:B0-----:R-:W-:Y:S05]  /*0a30*/  RET.REL.NODEC R6 `(_Z19apply_dehaze_kernelPfPKfiff) ;  /* 0xfffffff406707950 */ /* 0x001fea0003c3ffff */
.L_x_32:
        /* <DEDUP_REMOVED lines=12> */
.L_x_36:


//--------------------- .text._Z23laplacian_filter_kernelPKfPfii --------------------------
	.section	.text._Z23laplacian_filter_kernelPKfPfii,"ax",@progbits
	.align	128
        .global         _Z23laplacian_filter_kernelPKfPfii
        .type           _Z23laplacian_filter_kernelPKfPfii,@function
        .size           _Z23laplacian_filter_kernelPKfPfii,(.L_x_40 - _Z23laplacian_filter_kernelPKfPfii)
        .other          _Z23laplacian_filter_kernelPKfPfii,@"STO_CUDA_ENTRY STV_DEFAULT"
_Z23laplacian_filter_kernelPKfPfii:
.text._Z23laplacian_filter_kernelPKfPfii:
[----:B------:R-:W-:Y:S01]  /*0000*/  LDC R1, c[0x0][0x37c] ;  /* 0x0000df00ff017b82 */ /* 0x000fe20000000800 */
[----:B------:R-:W0:Y:S07]  /*0010*/  S2R R5, SR_TID.Y ;  /* 0x0000000000057919 */ /* 0x000e2e0000002200 */
[----:B------:R-:W1:Y:S01]  /*0020*/  LDC R9, c[0x0][0x360] ;  /* 0x0000d800ff097b82 */ /* 0x000e620000000800 */
[----:B------:R-:W1:Y:S07]  /*0030*/  S2R R4, SR_TID.X ;  /* 0x0000000000047919 */ /* 0x000e6e0000002100 */
[----:B------:R-:W0:Y:S08]  /*0040*/  S2UR UR5, SR_CTAID.Y ;  /* 0x00000000000579c3 */ /* 0x000e300000002600 */
[----:B------:R-:W0:Y:S08]  /*0050*/  LDC R0, c[0x0][0x364] ;  /* 0x0000d900ff007b82 */ /* 0x000e300000000800 */
[----:B------:R-:W1:Y:S08]  /*0060*/  S2UR UR4, SR_CTAID.X ;  /* 0x00000000000479c3 */ /* 0x000e700000002500 */
[----:B------:R-:W2:Y:S01]  /*0070*/  LDC.64 R2, c[0x0][0x390] ;  /* 0x0000e400ff027b82 */ /* 0x000ea20000000a00 */
[----:B0-----:R-:W-:-:S02]  /*0080*/  IMAD R0, R0, UR5, R5 ;  /* 0x0000000500007c24 */ /* 0x001fc4000f8e0205 */
[----:B-1----:R-:W-:-:S03]  /*0090*/  IMAD R9, R9, UR4, R4 ;  /* 0x0000000409097c24 */ /* 0x002fc6000f8e0204 */
[----:B--2---:R-:W-:-:S04]  /*00a0*/  ISETP.GE.AND P0, PT, R0, R3, PT ;  /* 0x000000030000720c */ /* 0x004fc80003f06270 */
[----:B------:R-:W-:-:S13]  /*00b0*/  ISETP.GE.OR P0, PT, R9, R2, P0 ;  /* 0x000000020900720c */ /* 0x000fda0000706670 */
[----:B------:R-:W-:Y:S05]  /*00c0*/  @P0 EXIT ;  /* 0x000000000000094d */ /* 0x000fea0003800000 */
[----:B------:R-:W0:Y:S01]  /*00d0*/  LDC.64 R6, c[0x0][0x380] ;  /* 0x0000e000ff067b82 */ /* 0x000e220000000a00 */
[----:B------:R-:W-:Y:S01]  /*00e0*/  ISETP.NE.AND P2, PT, R0, RZ, PT ;  /* 0x000000ff0000720c */ /* 0x000fe20003f45270 */
[----:B------:R-:W1:Y:S01]  /*00f0*/  LDCU.64 UR4, c[0x0][0x358] ;  /* 0x00006b00ff0477ac */ /* 0x000e620008000a00 */
[----:B------:R-:W-:Y:S01]  /*0100*/  IADD3 R4, PT, PT, R2, -0x1, RZ ;  /* 0xffffffff02047810 */ /* 0x000fe20007ffe0ff */
[C---:B------:R-:W-:Y:S01]  /*0110*/  IMAD R11, R0.reuse, R2, R9 ;  /* 0x00000002000b7224 */ /* 0x040fe200078e0209 */
[----:B------:R-:W-:Y:S02]  /*0120*/  ISETP.GE.AND P0, PT, R9, 0x1, PT ;  /* 0x000000010900780c */ /* 0x000fe40003f06270 */
[----:B------:R-:W-:Y:S02]  /*0130*/  IADD3 R3, PT, PT, R3, -0x1, RZ ;  /* 0xffffffff03037810 */ /* 0x000fe40007ffe0ff */
[----:B------:R-:W-:Y:S02]  /*0140*/  ISETP.GE.AND P1, PT, R9, R4, PT ;  /* 0x000000040900720c */ /* 0x000fe40003f26270 */
[----:B------:R-:W-:-:S03]  /*0150*/  ISETP.GE.U32.AND P3, PT, R0, R3, PT ;  /* 0x000000030000720c */ /* 0x000fc60003f66070 */
[----:B------:R-:W-:-:S05]  /*0160*/  @P2 IMAD R8, R0, R2, -R2 ;  /* 0x0000000200082224 */ /* 0x000fca00078e0a02 */
[----:B------:R-:W-:Y:S01]  /*0170*/  @P2 IADD3 R9, PT, PT, R9, R8, RZ ;  /* 0x0000000809092210 */ /* 0x000fe20007ffe0ff */
[----:B0-----:R-:W-:-:S05]  /*0180*/  IMAD.WIDE R4, R11, 0x4, R6 ;  /* 0x000000040b047825 */ /* 0x001fca00078e0206 */
[----:B-1----:R-:W2:Y:S01]  /*0190*/  @P0 LDG.E R14, desc[UR4][R4.64+-0x4] ;  /* 0xfffffc04040e0981 */ /* 0x002ea2000c1e1900 */
[----:B------:R-:W-:-:S04]  /*01a0*/  @P2 IMAD.WIDE R6, R9, 0x4, R6 ;  /* 0x0000000409062825 */ /* 0x000fc800078e0206 */
[----:B------:R-:W-:Y:S01]  /*01b0*/  HFMA2 R10, -RZ, RZ, 0, 0 ;  /* 0x00000000ff0a7431 */ /* 0x000fe200000001ff */
[----:B------:R-:W0:Y:S01]  /*01c0*/  LDC.64 R8, c[0x0][0x388] ;  /* 0x0000e200ff087b82 */ /* 0x000e220000000a00 */
[----:B------:R-:W3:Y:S01]  /*01d0*/  @!P1 LDG.E R12, desc[UR4][R4.64+0x4] ;  /* 0x00000404040c9981 */ /* 0x000ee2000c1e1900 */
[----:B------:R-:W-:-:S03]  /*01e0*/  @!P3 IMAD.WIDE R2, R2, 0x4, R4 ;  /* 0x000000040202b825 */ /* 0x000fc600078e0204 */
[----:B------:R-:W4:Y:S04]  /*01f0*/  @P2 LDG.E R6, desc[UR4][R6.64] ;  /* 0x0000000406062981 */ /* 0x000f28000c1e1900 */
[----:B------:R-:W5:Y:S04]  /*0200*/  @!P3 LDG.E R2, desc[UR4][R2.64] ;  /* 0x000000040202b981 */ /* 0x000f68000c1e1900 */
[----:B------:R-:W5:Y:S01]  /*0210*/  LDG.E R0, desc[UR4][R4.64] ;  /* 0x0000000404007981 */ /* 0x000f62000c1e1900 */
[----:B------:R-:W-:Y:S02]  /*0220*/  @P0 MOV R10, 0x1 ;  /* 0x00000001000a0802 */ /* 0x000fe40000000f00 */
[----:B------:R-:W-:-:S02]  /*0230*/  MOV R13, RZ ;  /* 0x000000ff000d7202 */ /* 0x000fc40000000f00 */
[----:B------:R-:W-:-:S04]  /*0240*/  @!P1 IADD3 R10, PT, PT, R10, 0x1, RZ ;  /* 0x000000010a0a9810 */ /* 0x000fc80007ffe0ff */
[----:B------:R-:W-:-:S04]  /*0250*/  @P2 IADD3 R10, PT, PT, R10, 0x1, RZ ;  /* 0x000000010a0a2810 */ /* 0x000fc80007ffe0ff */
[----:B------:R-:W-:-:S04]  /*0260*/  @!P3 IADD3 R10, PT, PT, R10, 0x1, RZ ;  /* 0x000000010a0ab810 */ /* 0x000fc80007ffe0ff */
[----:B------:R-:W-:Y:S01]  /*0270*/  I2FP.F32.U32 R10, R10 ;  /* 0x0000000a000a7245 */ /* 0x000fe20000201000 */
[----:B--2---:R-:W-:-:S04]  /*0280*/  @P0 FADD R13, RZ, R14 ;  /* 0x0000000eff0d0221 */ /* 0x004fc80000000000 */
[----:B---3--:R-:W-:-:S04]  /*0290*/  @!P1 FADD R13, R13, R12 ;  /* 0x0000000c0d0d9221 */ /* 0x008fc80000000000 */
[----:B----4-:R-:W-:-:S04]  /*02a0*/  @P2 FADD R13, R13, R6 ;  /* 0x000000060d0d2221 */ /* 0x010fc80000000000 */
[----:B-----5:R-:W-:Y:S01]  /*02b0*/  @!P3 FADD R13, R13, R2 ;  /* 0x000000020d0db221 */ /* 0x020fe20000000000 */
[----:B0-----:R-:W-:-:S04]  /*02c0*/  IMAD.WIDE R2, R11, 0x4, R8 ;  /* 0x000000040b027825 */ /* 0x001fc800078e0208 */
[----:B------:R-:W-:-:S05]  /*02d0*/  FFMA R13, R0, R10, -R13 ;  /* 0x0000000a000d7223 */ /* 0x000fca000000080d */
[----:B------:R-:W-:Y:S01]  /*02e0*/  STG.E desc[UR4][R2.64], R13 ;  /* 0x0000000d02007986 */ /* 0x000fe2000c101904 */
[----:B------:R-:W-:Y:S05]  /*02f0*/  EXIT ;  /* 0x000000000000794d */ /* 0x000fea0003800000 */
.L_x_33:
        /* <DEDUP_REMOVED lines=16> */
.L_x_40:


//--------------------- .text._Z24compute_luminance_kernelPKfPfi --------------------------
	.section	.text._Z24compute_luminance_kernelPKfPfi,"ax",@progbits
	.align	128
        .global         _Z24compute_luminance_kernelPKfPfi
        .type           _Z24compute_luminance_kernelPKfPfi,@function
        .size           _Z24compute_luminance_kernelPKfPfi,(.L_x_41 - _Z24compute_luminance_kernelPKfPfi)
        .other          _Z24compute_luminance_kernelPKfPfi,@"STO_CUDA_ENTRY STV_DEFAULT"
_Z24compute_luminance_kernelPKfPfi:
.text._Z24compute_luminance_kernelPKfPfi:
        /* <DEDUP_REMOVED lines=10> */
[----:B------:R-:W-:-:S05]  /*00a0*/  SHF.L.U32 R5, R7, 0x2, RZ ;  /* 0x0000000207057819 */ /* 0x000fca00000006ff */
[----:B0-----:R-:W-:Y:S02]  /*00b0*/  IMAD.WIDE R2, R5, 0x4, R2 ;  /* 0x0000000405027825 */ /* 0x001fe400078e0202 */
[----:B------:R-:W0:Y:S03]  /*00c0*/  LDC.64 R4, c[0x0][0x388] ;  /* 0x0000e200ff047b82 */ /* 0x000e260000000a00 */
[----:B-1----:R-:W2:Y:S04]  /*00d0*/  LDG.E R6, desc[UR4][R2.64+0x4] ;  /* 0x0000040402067981 */ /* 0x002ea8000c1e1900 */
[----:B------:R-:W3:Y:S04]  /*00e0*/  LDG.E R0, desc[UR4][R2.64] ;  /* 0x0000000402007981 */ /* 0x000ee8000c1e1900 */
[----:B------:R-:W4:Y:S01]  /*00f0*/  LDG.E R8, desc[UR4][R2.64+0x8] ;  /* 0x0000080402087981 */ /* 0x000f22000c1e1900 */
[----:B0-----:R-:W-:-:S04]  /*0100*/  IMAD.WIDE R4, R7, 0x4, R4 ;  /* 0x0000000407047825 */ /* 0x001fc800078e0204 */
[----:B--2---:R-:W-:-:S04]  /*0110*/  FMUL R9, R6, 0.71520000696182250977 ;  /* 0x3f37175906097820 */ /* 0x004fc80000400000 */
[----:B---3--:R-:W-:-:S04]  /*0120*/  FFMA R9, R0, 0.21259999275207519531, R9 ;  /* 0x3e59b3d000097823 */ /* 0x008fc80000000009 */
[----:B----4-:R-:W-:-:S05]  /*0130*/  FFMA R9, R8, 0.072200000286102294922, R9 ;  /* 0x3d93dd9808097823 */ /* 0x010fca0000000009 */
[----:B------:R-:W-:Y:S01]  /*0140*/  STG.E desc[UR4][R4.64], R9 ;  /* 0x0000000904007986 */ /* 0x000fe2000c101904 */
[----:B------:R-:W-:Y:S05]  /*0150*/  EXIT ;  /* 0x000000000000794d */ /* 0x000fea0003800000 */
.L_x_34:
        /* <DEDUP_REMOVED lines=10> */
.L_x_41:


//--------------------- .nv.shared.reserved.0     --------------------------
	.section	.nv.shared.reserved.0,"aw",@nobits
	.weak		__nv_reservedSMEM_offset_0_alias
	.size		__nv_reservedSMEM_offset_0_alias, 0, 64
	.other		__nv_reservedSMEM_offset_0_alias,@"STO_CUDA_RESERVED_SHARED STV_DEFAULT"
__nv_reservedSMEM_offset_0_alias:
	.zero		0
	.zero		64


//--------------------- .nv.constant0._Z30sort_and_calculate_haze_kernelPKfifPf --------------------------
	.section	.nv.constant0._Z30sort_and_calculate_haze_kernelPKfifPf,"a",@progbits
	.sectionflags	@""
	.align	4
.nv.constant0._Z30sort_and_calculate_haze_kernelPKfifPf:
	.zero		920


//--------------------- .nv.constant0._Z25collect_valid_luma_kernelPKfS0_PfPii --------------------------
	.section	.nv.constant0._Z25collect_valid_luma_kernelPKfS0_PfPii,"a",@progbits
	.sectionflags	@""
	.align	4
.nv.constant0._Z25collect_valid_luma_kernelPKfS0_PfPii:
	.zero		932


//--------------------- .nv.constant0._Z19apply_dehaze_kernelPfPKfiff --------------------------
	.section	.nv.constant0._Z19apply_dehaze_kernelPfPKfiff,"a",@progbits
	.sectionflags	@""
	.align	4
.nv.constant0._Z19apply_dehaze_kernelPfPKfiff:
	.zero		924


//--------------------- .nv.constant0._Z23laplacian_filter_kernelPKfPfii --------------------------
	.section	.nv.constant0._Z23laplacian_filter_kernelPKfPfii,"a",@progbits
	.sectionflags	@""
	.align	4
.nv.constant0._Z23laplacian_filter_kernelPKfPfii:
	.zero		920


//--------------------- .nv.constant0._Z24compute_luminance_kernelPKfPfi --------------------------
	.section	.nv.constant0._Z24compute_luminance_kernelPKfPfi,"a",@progbits
	.sectionflags	@""
	.align	4
.nv.constant0._Z24compute_luminance_kernelPKfPfi:
	.zero		916


//--------------------- SYMBOLS --------------------------

	.type		.nv.reservedSmem.offset0,@object
	.size		.nv.reservedSmem.offset0,0x4
